// auto-generated by cutlass_sweep.gemm — config: {"arch": "sm_90", "cluster_m": 2, "cluster_n": 2, "dtype": "int8", "stages": 0, "tile_k": 128, "tile_m": 256, "tile_n": 64}
#include "cutlass/cutlass.h"
#include "cutlass/gemm/collective/collective_builder.hpp"
#include "cutlass/gemm/device/gemm_universal_adapter.h"
#include "cutlass/gemm/kernel/gemm_universal.hpp"
#include "cutlass/epilogue/collective/collective_builder.hpp"

using ElemA = int8_t;
using ElemB = int8_t;
using ElemCD = int8_t;
using Acc  = int32_t;
using TileShape    = cute::Shape<cute::_256, cute::_64, cute::_128>;
using ClusterShape = cute::Shape<cute::_2, cute::_2, cute::_1>;

using CollectiveEpilogue = typename cutlass::epilogue::collective::CollectiveBuilder<
    cutlass::arch::Sm90, cutlass::arch::OpClassTensorOp,
    TileShape, ClusterShape,
    cutlass::epilogue::collective::EpilogueTileAuto,
    Acc, Acc,
    ElemCD, cutlass::layout::RowMajor, 128 / cutlass::sizeof_bits<ElemCD>::value,
    ElemCD, cutlass::layout::RowMajor, 128 / cutlass::sizeof_bits<ElemCD>::value,
    cutlass::epilogue::collective::EpilogueScheduleAuto
  >::CollectiveOp;

using CollectiveMainloop = typename cutlass::gemm::collective::CollectiveBuilder<
    cutlass::arch::Sm90, cutlass::arch::OpClassTensorOp,
    ElemA, cutlass::layout::RowMajor, 128 / cutlass::sizeof_bits<ElemA>::value,
    ElemB, cutlass::layout::ColumnMajor, 128 / cutlass::sizeof_bits<ElemB>::value,
    Acc,
    TileShape, ClusterShape,
    cutlass::gemm::collective::StageCountAutoCarveout<static_cast<int>(sizeof(typename CollectiveEpilogue::SharedStorage))>,
    cutlass::gemm::collective::KernelScheduleAuto
  >::CollectiveOp;

using GemmKernel = cutlass::gemm::kernel::GemmUniversal<
    cute::Shape<int,int,int,int>,
    CollectiveMainloop,
    CollectiveEpilogue
>;
using Gemm = cutlass::gemm::device::GemmUniversalAdapter<GemmKernel>;

// Force the device kernel symbol into the cubin without needing a host main.
auto* _anchor = &cutlass::device_kernel<GemmKernel>;


// ===== COMPILED SASS (sm_90a) =====

	.target	sm_90a

	.elftype	@"ET_EXEC"


//--------------------- .note.nv.tkinfo           --------------------------
	.section	.note.nv.tkinfo,"",@"SHT_NOTE"
	.sectionflags	@"SHF_NOTE_NV_TKINFO"
	.tkinfo
        /*0018*/ 	.word	0x00000002
        /*0030*/ 	.string	""
        /*0030*/ 	.string	"ptxas"
        /*0030*/ 	.string	"Cuda compilation tools, release 13.0, V13.0.88"
        /*0030*/ 	.string	"Build cuda_13.0.r13.0/compiler.36424714_0"
        /*0030*/ 	.string	"-arch sm_90a -m 64 "



//--------------------- .note.nv.cuinfo           --------------------------
	.section	.note.nv.cuinfo,"",@"SHT_NOTE"
	.sectionflags	@"SHF_NOTE_NV_CUINFO"
        /*0018*/ 	.short	0x0002
        /*001a*/ 	.short	0x005a
        /*001c*/ 	.short	0x0082
	.zero		2


//--------------------- .nv.info                  --------------------------
	.section	.nv.info,"",@"SHT_CUDA_INFO"
	.align	4


	//----- nvinfo : EIATTR_REGCOUNT
	.align		4
        /*0000*/ 	.byte	0x04, 0x2f
        /*0002*/ 	.short	(.L_15 - .L_14)
	.align		4
.L_14:
        /*0004*/ 	.word	index@(_ZN7cutlass13device_kernelINS_4gemm6kernel13GemmUniversalIN4cute5tupleIJiiiiEEENS1_10collective13CollectiveMmaINS1_34MainloopSm90TmaGmmaWarpSpecializedILi5ENS5_IJNS4_1CILi2EEESB_NSA_ILi1EEEEEENS1_35KernelTmaWarpSpecializedCooperativeEEENS5_IJNSA_ILi256EEENSA_ILi64EEENSA_ILi128EEEEEEaNS5_IJlSC_lEEEaSK_NS4_8TiledMMAINS4_8MMA_AtomIJNS4_4SM904GMMA26MMA_64x64x32_S32S8S8_SS_TNEEEENS4_6LayoutINS5_IJSB_SC_SC_EEENS5_IJSC_NSA_ILi0EEEST_EEEEENS5_IJNS4_10UnderscoreESW_SW_EEEEENS4_23SM90_TMA_LOAD_MULTICASTENS4_14ComposedLayoutINS4_7SwizzleILi3ELi4ELi3EEENS4_18smem_ptr_flag_bitsILi8EEENSR_INS5_IJNSA_ILi8EEESI_EEENS5_IJSI_SC_EEEEEEEvNS4_8identityESZ_S19_vS1A_EENS_8epilogue10collective6detail29Sm90TmaWarpSpecializedAdapterINS1D_15DefaultEpilogueIaSK_SK_NS1C_6thread17LinearCombinationIaLi1EiiLNS1H_9ScaleType4KindE0ELNS_15FloatRoundStyleE2EaEENS1_15EpilogueDefaultEEEEEvvEEEEvNT_6ParamsE)
        /*0008*/ 	.word	0x000000a8


	//----- nvinfo : EIATTR_FRAME_SIZE
	.align		4
.L_15:
        /*000c*/ 	.byte	0x04, 0x11
        /*000e*/ 	.short	(.L_17 - .L_16)
	.align		4
.L_16:
        /*0010*/ 	.word	index@(_ZN7cutlass13device_kernelINS_4gemm6kernel13GemmUniversalIN4cute5tupleIJiiiiEEENS1_10collective13CollectiveMmaINS1_34MainloopSm90TmaGmmaWarpSpecializedILi5ENS5_IJNS4_1CILi2EEESB_NSA_ILi1EEEEEENS1_35KernelTmaWarpSpecializedCooperativeEEENS5_IJNSA_ILi256EEENSA_ILi64EEENSA_ILi128EEEEEEaNS5_IJlSC_lEEEaSK_NS4_8TiledMMAINS4_8MMA_AtomIJNS4_4SM904GMMA26MMA_64x64x32_S32S8S8_SS_TNEEEENS4_6LayoutINS5_IJSB_SC_SC_EEENS5_IJSC_NSA_ILi0EEEST_EEEEENS5_IJNS4_10UnderscoreESW_SW_EEEEENS4_23SM90_TMA_LOAD_MULTICASTENS4_14ComposedLayoutINS4_7SwizzleILi3ELi4ELi3EEENS4_18smem_ptr_flag_bitsILi8EEENSR_INS5_IJNSA_ILi8EEESI_EEENS5_IJSI_SC_EEEEEEEvNS4_8identityESZ_S19_vS1A_EENS_8epilogue10collective6detail29Sm90TmaWarpSpecializedAdapterINS1D_15DefaultEpilogueIaSK_SK_NS1C_6thread17LinearCombinationIaLi1EiiLNS1H_9ScaleType4KindE0ELNS_15FloatRoundStyleE2EaEENS1_15EpilogueDefaultEEEEEvvEEEEvNT_6ParamsE)
        /*0014*/ 	.word	0x00000000


	//----- nvinfo : EIATTR_MIN_STACK_SIZE
	.align		4
.L_17:
        /*0018*/ 	.byte	0x04, 0x12
        /*001a*/ 	.short	(.L_19 - .L_18)
	.align		4
.L_18:
        /*001c*/ 	.word	index@(_ZN7cutlass13device_kernelINS_4gemm6kernel13GemmUniversalIN4cute5tupleIJiiiiEEENS1_10collective13CollectiveMmaINS1_34MainloopSm90TmaGmmaWarpSpecializedILi5ENS5_IJNS4_1CILi2EEESB_NSA_ILi1EEEEEENS1_35KernelTmaWarpSpecializedCooperativeEEENS5_IJNSA_ILi256EEENSA_ILi64EEENSA_ILi128EEEEEEaNS5_IJlSC_lEEEaSK_NS4_8TiledMMAINS4_8MMA_AtomIJNS4_4SM904GMMA26MMA_64x64x32_S32S8S8_SS_TNEEEENS4_6LayoutINS5_IJSB_SC_SC_EEENS5_IJSC_NSA_ILi0EEEST_EEEEENS5_IJNS4_10UnderscoreESW_SW_EEEEENS4_23SM90_TMA_LOAD_MULTICASTENS4_14ComposedLayoutINS4_7SwizzleILi3ELi4ELi3EEENS4_18smem_ptr_flag_bitsILi8EEENSR_INS5_IJNSA_ILi8EEESI_EEENS5_IJSI_SC_EEEEEEEvNS4_8identityESZ_S19_vS1A_EENS_8epilogue10collective6detail29Sm90TmaWarpSpecializedAdapterINS1D_15DefaultEpilogueIaSK_SK_NS1C_6thread17LinearCombinationIaLi1EiiLNS1H_9ScaleType4KindE0ELNS_15FloatRoundStyleE2EaEENS1_15EpilogueDefaultEEEEEvvEEEEvNT_6ParamsE)
        /*0020*/ 	.word	0x00000000
.L_19:


//--------------------- .nv.compat                --------------------------
	.section	.nv.compat,"",@"SHT_CUDA_COMPAT_INFO"
	.align	4
        /*0000*/ 	.byte	0x02, 0x09, 0x01, 0x00, 0x02, 0x02, 0x04, 0x00, 0x02, 0x05, 0x05, 0x00, 0x03, 0x07, 0x01, 0x01
        /*0010*/ 	.byte	0x02, 0x03, 0x01, 0x00, 0x02, 0x06, 0x01, 0x00, 0x04, 0x0b, 0x08, 0x00, 0x00, 0x00, 0x00, 0x00
        /*0020*/ 	.byte	0x00, 0x00, 0x00, 0x00


//--------------------- .nv.info._ZN7cutlass13device_kernelINS_4gemm6kernel13GemmUniversalIN4cute5tupleIJiiiiEEENS1_10collective13CollectiveMmaINS1_34MainloopSm90TmaGmmaWarpSpecializedILi5ENS5_IJNS4_1CILi2EEESB_NSA_ILi1EEEEEENS1_35KernelTmaWarpSpecializedCooperativeEEENS5_IJNSA_ILi256EEENSA_ILi64EEENSA_ILi128EEEEEEaNS5_IJlSC_lEEEaSK_NS4_8TiledMMAINS4_8MMA_AtomIJNS4_4SM904GMMA26MMA_64x64x32_S32S8S8_SS_TNEEEENS4_6LayoutINS5_IJSB_SC_SC_EEENS5_IJSC_NSA_ILi0EEEST_EEEEENS5_IJNS4_10UnderscoreESW_SW_EEEEENS4_23SM90_TMA_LOAD_MULTICASTENS4_14ComposedLayoutINS4_7SwizzleILi3ELi4ELi3EEENS4_18smem_ptr_flag_bitsILi8EEENSR_INS5_IJNSA_ILi8EEESI_EEENS5_IJSI_SC_EEEEEEEvNS4_8identityESZ_S19_vS1A_EENS_8epilogue10collective6detail29Sm90TmaWarpSpecializedAdapterINS1D_15DefaultEpilogueIaSK_SK_NS1C_6thread17LinearCombinationIaLi1EiiLNS1H_9ScaleType4KindE0ELNS_15FloatRoundStyleE2EaEENS1_15EpilogueDefaultEEEEEvvEEEEvNT_6ParamsE --------------------------
	.section	.nv.info._ZN7cutlass13device_kernelINS_4gemm6kernel13GemmUniversalIN4cute5tupleIJiiiiEEENS1_10collective13CollectiveMmaINS1_34MainloopSm90TmaGmmaWarpSpecializedILi5ENS5_IJNS4_1CILi2EEESB_NSA_ILi1EEEEEENS1_35KernelTmaWarpSpecializedCooperativeEEENS5_IJNSA_ILi256EEENSA_ILi64EEENSA_ILi128EEEEEEaNS5_IJlSC_lEEEaSK_NS4_8TiledMMAINS4_8MMA_AtomIJNS4_4SM904GMMA26MMA_64x64x32_S32S8S8_SS_TNEEEENS4_6LayoutINS5_IJSB_SC_SC_EEENS5_IJSC_NSA_ILi0EEEST_EEEEENS5_IJNS4_10UnderscoreESW_SW_EEEEENS4_23SM90_TMA_LOAD_MULTICASTENS4_14ComposedLayoutINS4_7SwizzleILi3ELi4ELi3EEENS4_18smem_ptr_flag_bitsILi8EEENSR_INS5_IJNSA_ILi8EEESI_EEENS5_IJSI_SC_EEEEEEEvNS4_8identityESZ_S19_vS1A_EENS_8epilogue10collective6detail29Sm90TmaWarpSpecializedAdapterINS1D_15DefaultEpilogueIaSK_SK_NS1C_6thread17LinearCombinationIaLi1EiiLNS1H_9ScaleType4KindE0ELNS_15FloatRoundStyleE2EaEENS1_15EpilogueDefaultEEEEEvvEEEEvNT_6ParamsE,"",@"SHT_CUDA_INFO"
	.sectionflags	@""
	.align	4


	//----- nvinfo : EIATTR_CUDA_API_VERSION
	.align		4
        /*0000*/ 	.byte	0x04, 0x37
        /*0002*/ 	.short	(.L_21 - .L_20)
.L_20:
        /*0004*/ 	.word	0x00000082


	//----- nvinfo : EIATTR_KPARAM_INFO
	.align		4
.L_21:
        /*0008*/ 	.byte	0x04, 0x17
        /*000a*/ 	.short	(.L_23 - .L_22)
.L_22:
        /*000c*/ 	.word	0x00000000
        /*0010*/ 	.short	0x0000
        /*0012*/ 	.short	0x0070
        /*0014*/ 	.byte	0x00, 0xf0, 0x01, 0x10


	//----- nvinfo : EIATTR_SPARSE_MMA_MASK
	.align		4
.L_23:
        /*0018*/ 	.byte	0x03, 0x50
        /*001a*/ 	.short	0x0000


	//----- nvinfo : EIATTR_MAXREG_COUNT
	.align		4
        /*001c*/ 	.byte	0x03, 0x1b
        /*001e*/ 	.short	0x00a8


	//----- nvinfo : EIATTR_NUM_BARRIERS
	.align		4
        /*0020*/ 	.byte	0x02, 0x4c
        /*0022*/ 	.byte	0x01
	.zero		1


	//----- nvinfo : EIATTR_EXTERNS
	.align		4
        /*0024*/ 	.byte	0x04, 0x0f
        /*0026*/ 	.short	(.L_25 - .L_24)


	//   ....[0]....
	.align		4
.L_24:
        /*0028*/ 	.word	index@(__assertfail)


	//----- nvinfo : EIATTR_MERCURY_ISA_VERSION
	.align		4
.L_25:
        /*002c*/ 	.byte	0x03, 0x5f
        /*002e*/ 	.short	0x0101


	//----- nvinfo : EIATTR_INT_WARP_WIDE_INSTR_OFFSETS
	.align		4
        /*0030*/ 	.byte	0x04, 0x31
        /*0032*/ 	.short	(.L_27 - .L_26)


	//   ....[0]....
.L_26:
        /*0034*/ 	.word	0x000004a0


	//   ....[1]....
        /*0038*/ 	.word	0x000004d0


	//   ....[2]....
        /*003c*/ 	.word	0x00000690


	//----- nvinfo : EIATTR_COOP_GROUP_MASK_REGIDS
	.align		4
.L_27:
        /*0040*/ 	.byte	0x04, 0x29
        /*0042*/ 	.short	(.L_29 - .L_28)


	//   ....[0]....
.L_28:
        /*0044*/ 	.word	0xffffffff


	//   ....[1]....
        /*0048*/ 	.word	0xffffffff


	//   ....[2]....
        /*004c*/ 	.word	0xffffffff


	//   ....[3]....
        /*0050*/ 	.word	0xffffffff


	//   ....[4]....
        /*0054*/ 	.word	0xffffffff


	//   ....[5]....
        /*0058*/ 	.word	0xffffffff


	//----- nvinfo : EIATTR_COOP_GROUP_INSTR_OFFSETS
	.align		4
.L_29:
        /*005c*/ 	.byte	0x04, 0x28
        /*005e*/ 	.short	(.L_31 - .L_30)


	//   ....[0]....
.L_30:
        /*0060*/ 	.word	0x00000060


	//   ....[1]....
        /*0064*/ 	.word	0x00000070


	//   ....[2]....
        /*0068*/ 	.word	0x00000130


	//   ....[3]....
        /*006c*/ 	.word	0x000002f0


	//   ....[4]....
        /*0070*/ 	.word	0x00000810


	//   ....[5]....
        /*0074*/ 	.word	0x00001240


	//----- nvinfo : EIATTR_REG_RECONFIG
	.align		4
.L_31:
        /*0078*/ 	.byte	0x01, 0x54
	.zero		2


	//----- nvinfo : EIATTR_SYSCALL_OFFSETS
	.align		4
        /*007c*/ 	.byte	0x04, 0x46
        /*007e*/ 	.short	(.L_33 - .L_32)


	//   ....[0]....
.L_32:
        /*0080*/ 	.word	0x00001410


	//----- nvinfo : EIATTR_MBARRIER_INSTR_OFFSETS
	.align		4
.L_33:
        /*0084*/ 	.byte	0x04, 0x39
        /*0086*/ 	.short	(.L_35 - .L_34)


	//   ....[0]....
.L_34:
        /*0088*/ 	.word	0x00000230
        /*008c*/ 	.word	0x000000ff
        /*0090*/ 	.word	0x00000000
        /*0094*/ 	.short	0x0100
        /*0096*/ 	.byte	0x08
	.zero		1


	//   ....[1]....
        /*0098*/ 	.word	0x00000240
        /*009c*/ 	.word	0x000000ff
        /*00a0*/ 	.word	0x00000028
        /*00a4*/ 	.short	0x0100
        /*00a6*/ 	.byte	0x08
	.zero		1


	//   ....[2]....
        /*00a8*/ 	.word	0x00000250
        /*00ac*/ 	.word	0x000000ff
        /*00b0*/ 	.word	0x00000008
        /*00b4*/ 	.short	0x0100
        /*00b6*/ 	.byte	0x08
	.zero		1


	//   ....[3]....
        /*00b8*/ 	.word	0x00000260
        /*00bc*/ 	.word	0x000000ff
        /*00c0*/ 	.word	0x00000030
        /*00c4*/ 	.short	0x0100
        /*00c6*/ 	.byte	0x08
	.zero		1


	//   ....[4]....
        /*00c8*/ 	.word	0x00000270
        /*00cc*/ 	.word	0x000000ff
        /*00d0*/ 	.word	0x00000010
        /*00d4*/ 	.short	0x0100
        /*00d6*/ 	.byte	0x08
	.zero		1


	//   ....[5]....
        /*00d8*/ 	.word	0x00000280
        /*00dc*/ 	.word	0x000000ff
        /*00e0*/ 	.word	0x00000038
        /*00e4*/ 	.short	0x0100
        /*00e6*/ 	.byte	0x08
	.zero		1


	//   ....[6]....
        /*00e8*/ 	.word	0x00000290
        /*00ec*/ 	.word	0x000000ff
        /*00f0*/ 	.word	0x00000018
        /*00f4*/ 	.short	0x0100
        /*00f6*/ 	.byte	0x08
	.zero		1


	//   ....[7]....
        /*00f8*/ 	.word	0x000002a0
        /*00fc*/ 	.word	0x000000ff
        /*0100*/ 	.word	0x00000040
        /*0104*/ 	.short	0x0100
        /*0106*/ 	.byte	0x08
	.zero		1


	//   ....[8]....
        /*0108*/ 	.word	0x000002b0
        /*010c*/ 	.word	0x000000ff
        /*0110*/ 	.word	0x00000020
        /*0114*/ 	.short	0x0100
        /*0116*/ 	.byte	0x08
	.zero		1


	//   ....[9]....
        /*0118*/ 	.word	0x000002c0
        /*011c*/ 	.word	0x000000ff
        /*0120*/ 	.word	0x00000048
        /*0124*/ 	.short	0x0100
        /*0126*/ 	.byte	0x08
	.zero		1


	//   ....[10]....
        /*0128*/ 	.word	0x00000710
        /*012c*/ 	.word	0x000000ff
        /*0130*/ 	.word	0x00000060
        /*0134*/ 	.short	0x0100
        /*0136*/ 	.byte	0x06
	.zero		1


	//   ....[11]....
        /*0138*/ 	.word	0x000007a0
        /*013c*/ 	.word	0x000000ff
        /*0140*/ 	.word	0x00000068
        /*0144*/ 	.short	0x0100
        /*0146*/ 	.byte	0x06
	.zero		1


	//   ....[12]....
        /*0148*/ 	.word	0x000014e0
        /*014c*/ 	.word	0x00000003
        /*0150*/ 	.word	0x00000000
        /*0154*/ 	.short	0x010a
        /*0156*/ 	.byte	0x3f
	.zero		1


	//   ....[13]....
        /*0158*/ 	.word	0x00001520
        /*015c*/ 	.word	0x00000003
        /*0160*/ 	.word	0x00000000
        /*0164*/ 	.short	0x010a
        /*0166*/ 	.byte	0x3f
	.zero		1


	//   ....[14]....
        /*0168*/ 	.word	0x00001a60
        /*016c*/ 	.word	0x00000005
        /*0170*/ 	.word	0x00000000
        /*0174*/ 	.short	0x010a
        /*0176*/ 	.byte	0x3f
	.zero		1


	//   ....[15]....
        /*0178*/ 	.word	0x00001aa0
        /*017c*/ 	.word	0x00000005
        /*0180*/ 	.word	0x00000000
        /*0184*/ 	.short	0x010a
        /*0186*/ 	.byte	0x3f
	.zero		1


	//   ....[16]....
        /*0188*/ 	.word	0x00001e80
        /*018c*/ 	.word	0x00000005
        /*0190*/ 	.word	0x00000000
        /*0194*/ 	.short	0x0101
        /*0196*/ 	.byte	0x3f
	.zero		1


	//   ....[17]....
        /*0198*/ 	.word	0x000020a0
        /*019c*/ 	.word	0x00000003
        /*01a0*/ 	.word	0x00000000
        /*01a4*/ 	.short	0x0101
        /*01a6*/ 	.byte	0x3f
	.zero		1


	//   ....[18]....
        /*01a8*/ 	.word	0x000067e0
        /*01ac*/ 	.word	0x0000000e
        /*01b0*/ 	.word	0x00000028
        /*01b4*/ 	.short	0x010a
        /*01b6*/ 	.byte	0x3f
	.zero		1


	//   ....[19]....
        /*01b8*/ 	.word	0x00006b60
        /*01bc*/ 	.word	0x00000006
        /*01c0*/ 	.word	0x00000068
        /*01c4*/ 	.short	0x0101
        /*01c6*/ 	.byte	0x3f
	.zero		1


	//   ....[20]....
        /*01c8*/ 	.word	0x00007290
        /*01cc*/ 	.word	0x00000007
        /*01d0*/ 	.word	0x00000000
        /*01d4*/ 	.short	0x010a
        /*01d6*/ 	.byte	0x3f
	.zero		1


	//   ....[21]....
        /*01d8*/ 	.word	0x00007310
        /*01dc*/ 	.word	0x00000009
        /*01e0*/ 	.word	0x00000000
        /*01e4*/ 	.short	0x010a
        /*01e6*/ 	.byte	0x3f
	.zero		1


	//   ....[22]....
        /*01e8*/ 	.word	0x000073a0
        /*01ec*/ 	.word	0x00000006
        /*01f0*/ 	.word	0x00000000
        /*01f4*/ 	.short	0x010a
        /*01f6*/ 	.byte	0x3f
	.zero		1


	//   ....[23]....
        /*01f8*/ 	.word	0x00007430
        /*01fc*/ 	.word	0x00000009
        /*0200*/ 	.word	0x00000000
        /*0204*/ 	.short	0x010a
        /*0206*/ 	.byte	0x3f
	.zero		1


	//   ....[24]....
        /*0208*/ 	.word	0x000074c0
        /*020c*/ 	.word	0x00000003
        /*0210*/ 	.word	0x00000000
        /*0214*/ 	.short	0x010a
        /*0216*/ 	.byte	0x3f
	.zero		1


	//   ....[25]....
        /*0218*/ 	.word	0x00007520
        /*021c*/ 	.word	0x00000003
        /*0220*/ 	.word	0x00000000
        /*0224*/ 	.short	0x010a
        /*0226*/ 	.byte	0x3f
	.zero		1


	//   ....[26]....
        /*0228*/ 	.word	0x00007570
        /*022c*/ 	.word	0x00000005
        /*0230*/ 	.word	0x00000000
        /*0234*/ 	.short	0x010a
        /*0236*/ 	.byte	0x3f
	.zero		1


	//   ....[27]....
        /*0238*/ 	.word	0x00007640
        /*023c*/ 	.word	0x0000000e
        /*0240*/ 	.word	0x00000028
        /*0244*/ 	.short	0x010a
        /*0246*/ 	.byte	0x3f
	.zero		1


	//   ....[28]....
        /*0248*/ 	.word	0x00007710
        /*024c*/ 	.word	0x00000007
        /*0250*/ 	.word	0x00000000
        /*0254*/ 	.short	0x010a
        /*0256*/ 	.byte	0x3f
	.zero		1


	//   ....[29]....
        /*0258*/ 	.word	0x00007760
        /*025c*/ 	.word	0x00000009
        /*0260*/ 	.word	0x00000000
        /*0264*/ 	.short	0x010a
        /*0266*/ 	.byte	0x3f
	.zero		1


	//   ....[30]....
        /*0268*/ 	.word	0x000077b0
        /*026c*/ 	.word	0x00000006
        /*0270*/ 	.word	0x00000000
        /*0274*/ 	.short	0x010a
        /*0276*/ 	.byte	0x3f
	.zero		1


	//   ....[31]....
        /*0278*/ 	.word	0x00007800
        /*027c*/ 	.word	0x00000009
        /*0280*/ 	.word	0x00000000
        /*0284*/ 	.short	0x010a
        /*0286*/ 	.byte	0x3f
	.zero		1


	//----- nvinfo : EIATTR_NUM_MBARRIERS
	.align		4
.L_35:
        /*0288*/ 	.byte	0x03, 0x38
        /*028a*/ 	.short	0x000c


	//----- nvinfo : EIATTR_EXIT_INSTR_OFFSETS
	.align		4
        /*028c*/ 	.byte	0x04, 0x1c
        /*028e*/ 	.short	(.L_37 - .L_36)


	//   ....[0]....
.L_36:
        /*0290*/ 	.word	0x00000970


	//   ....[1]....
        /*0294*/ 	.word	0x00001180


	//   ....[2]....
        /*0298*/ 	.word	0x00005e00


	//   ....[3]....
        /*029c*/ 	.word	0x00006360


	//   ....[4]....
        /*02a0*/ 	.word	0x00007510


	//----- nvinfo : EIATTR_MAX_THREADS
	.align		4
.L_37:
        /*02a4*/ 	.byte	0x04, 0x05
        /*02a6*/ 	.short	(.L_39 - .L_38)
.L_38:
        /*02a8*/ 	.word	0x00000180
        /*02ac*/ 	.word	0x00000001
        /*02b0*/ 	.word	0x00000001


	//----- nvinfo : EIATTR_CRS_STACK_SIZE
	.align		4
.L_39:
        /*02b4*/ 	.byte	0x04, 0x1e
        /*02b6*/ 	.short	(.L_41 - .L_40)
.L_40:
        /*02b8*/ 	.word	0x00000000


	//----- nvinfo : EIATTR_CBANK_PARAM_SIZE
	.align		4
.L_41:
        /*02bc*/ 	.byte	0x03, 0x19
        /*02be*/ 	.short	0x0470


	//----- nvinfo : EIATTR_PARAM_CBANK
	.align		4
        /*02c0*/ 	.byte	0x04, 0x0a
        /*02c2*/ 	.short	(.L_43 - .L_42)
	.align		4
.L_42:
        /*02c4*/ 	.word	index@(.nv.constant0._ZN7cutlass13device_kernelINS_4gemm6kernel13GemmUniversalIN4cute5tupleIJiiiiEEENS1_10collective13CollectiveMmaINS1_34MainloopSm90TmaGmmaWarpSpecializedILi5ENS5_IJNS4_1CILi2EEESB_NSA_ILi1EEEEEENS1_35KernelTmaWarpSpecializedCooperativeEEENS5_IJNSA_ILi256EEENSA_ILi64EEENSA_ILi128EEEEEEaNS5_IJlSC_lEEEaSK_NS4_8TiledMMAINS4_8MMA_AtomIJNS4_4SM904GMMA26MMA_64x64x32_S32S8S8_SS_TNEEEENS4_6LayoutINS5_IJSB_SC_SC_EEENS5_IJSC_NSA_ILi0EEEST_EEEEENS5_IJNS4_10UnderscoreESW_SW_EEEEENS4_23SM90_TMA_LOAD_MULTICASTENS4_14ComposedLayoutINS4_7SwizzleILi3ELi4ELi3EEENS4_18smem_ptr_flag_bitsILi8EEENSR_INS5_IJNSA_ILi8EEESI_EEENS5_IJSI_SC_EEEEEEEvNS4_8identityESZ_S19_vS1A_EENS_8epilogue10collective6detail29Sm90TmaWarpSpecializedAdapterINS1D_15DefaultEpilogueIaSK_SK_NS1C_6thread17LinearCombinationIaLi1EiiLNS1H_9ScaleType4KindE0ELNS_15FloatRoundStyleE2EaEENS1_15EpilogueDefaultEEEEEvvEEEEvNT_6ParamsE)
        /*02c8*/ 	.short	0x0210
        /*02ca*/ 	.short	0x0470


	//----- nvinfo : EIATTR_SW_WAR
	.align		4
.L_43:
        /*02cc*/ 	.byte	0x04, 0x36
        /*02ce*/ 	.short	(.L_45 - .L_44)
.L_44:
        /*02d0*/ 	.word	0x00000008
.L_45:


//--------------------- .nv.callgraph             --------------------------
	.section	.nv.callgraph,"",@"SHT_CUDA_CALLGRAPH"
	.align	4
	.sectionentsize	8
	.align		4
        /*0000*/ 	.word	0x00000000
	.align		4
        /*0004*/ 	.word	0xffffffff
	.align		4
        /*0008*/ 	.word	index@(_ZN7cutlass13device_kernelINS_4gemm6kernel13GemmUniversalIN4cute5tupleIJiiiiEEENS1_10collective13CollectiveMmaINS1_34MainloopSm90TmaGmmaWarpSpecializedILi5ENS5_IJNS4_1CILi2EEESB_NSA_ILi1EEEEEENS1_35KernelTmaWarpSpecializedCooperativeEEENS5_IJNSA_ILi256EEENSA_ILi64EEENSA_ILi128EEEEEEaNS5_IJlSC_lEEEaSK_NS4_8TiledMMAINS4_8MMA_AtomIJNS4_4SM904GMMA26MMA_64x64x32_S32S8S8_SS_TNEEEENS4_6LayoutINS5_IJSB_SC_SC_EEENS5_IJSC_NSA_ILi0EEEST_EEEEENS5_IJNS4_10UnderscoreESW_SW_EEEEENS4_23SM90_TMA_LOAD_MULTICASTENS4_14ComposedLayoutINS4_7SwizzleILi3ELi4ELi3EEENS4_18smem_ptr_flag_bitsILi8EEENSR_INS5_IJNSA_ILi8EEESI_EEENS5_IJSI_SC_EEEEEEEvNS4_8identityESZ_S19_vS1A_EENS_8epilogue10collective6detail29Sm90TmaWarpSpecializedAdapterINS1D_15DefaultEpilogueIaSK_SK_NS1C_6thread17LinearCombinationIaLi1EiiLNS1H_9ScaleType4KindE0ELNS_15FloatRoundStyleE2EaEENS1_15EpilogueDefaultEEEEEvvEEEEvNT_6ParamsE)
	.align		4
        /*000c*/ 	.word	index@(__assertfail)
	.align		4
        /*0010*/ 	.word	0x00000000
	.align		4
        /*0014*/ 	.word	0xfffffffe
	.align		4
        /*0018*/ 	.word	0x00000000
	.align		4
        /*001c*/ 	.word	0xfffffffd
	.align		4
        /*0020*/ 	.word	0x00000000
	.align		4
        /*0024*/ 	.word	0xfffffffc


//--------------------- .nv.constant4             --------------------------
	.section	.nv.constant4,"a",@progbits
	.align	8
	.align		8
.nv.constant4:
        /*0000*/ 	.dword	__assertfail
	.align		8
        /*0008*/ 	.dword	__unnamed_1
	.align		8
        /*0010*/ 	.dword	_ZN39_INTERNAL_96437002_4_k_cu_2595812a_68674cuda3std3__45__cpo5beginE
	.align		8
        /*0018*/ 	.dword	_ZN39_INTERNAL_96437002_4_k_cu_2595812a_68674cuda3std3__45__cpo3endE
	.align		8
        /*0020*/ 	.dword	_ZN39_INTERNAL_96437002_4_k_cu_2595812a_68674cuda3std3__45__cpo6cbeginE
	.align		8
        /*0028*/ 	.dword	_ZN39_INTERNAL_96437002_4_k_cu_2595812a_68674cuda3std3__45__cpo4cendE
	.align		8
        /*0030*/ 	.dword	_ZN39_INTERNAL_96437002_4_k_cu_2595812a_68674cuda3std3__441_GLOBAL__N__96437002_4_k_cu_2595812a_68676ignoreE
	.align		8
        /*0038*/ 	.dword	_ZN39_INTERNAL_96437002_4_k_cu_2595812a_68674cuda3std3__419piecewise_constructE
	.align		8
        /*0040*/ 	.dword	_ZN39_INTERNAL_96437002_4_k_cu_2595812a_68674cuda3std3__48in_placeE
	.align		8
        /*0048*/ 	.dword	_ZN39_INTERNAL_96437002_4_k_cu_2595812a_68674cuda3std6ranges3__45__cpo4swapE
	.align		8
        /*0050*/ 	.dword	_ZN39_INTERNAL_96437002_4_k_cu_2595812a_68674cuda3std6ranges3__45__cpo9iter_moveE
	.align		8
        /*0058*/ 	.dword	_ZN39_INTERNAL_96437002_4_k_cu_2595812a_68674cute7productE
	.align		8
        /*0060*/ 	.dword	_ZN39_INTERNAL_96437002_4_k_cu_2595812a_68674cute1_E
	.align		8
        /*0068*/ 	.dword	$str$22
	.align		8
        /*0070*/ 	.dword	$str$23


//--------------------- .text._ZN7cutlass13device_kernelINS_4gemm6kernel13GemmUniversalIN4cute5tupleIJiiiiEEENS1_10collective13CollectiveMmaINS1_34MainloopSm90TmaGmmaWarpSpecializedILi5ENS5_IJNS4_1CILi2EEESB_NSA_ILi1EEEEEENS1_35KernelTmaWarpSpecializedCooperativeEEENS5_IJNSA_ILi256EEENSA_ILi64EEENSA_ILi128EEEEEEaNS5_IJlSC_lEEEaSK_NS4_8TiledMMAINS4_8MMA_AtomIJNS4_4SM904GMMA26MMA_64x64x32_S32S8S8_SS_TNEEEENS4_6LayoutINS5_IJSB_SC_SC_EEENS5_IJSC_NSA_ILi0EEEST_EEEEENS5_IJNS4_10UnderscoreESW_SW_EEEEENS4_23SM90_TMA_LOAD_MULTICASTENS4_14ComposedLayoutINS4_7SwizzleILi3ELi4ELi3EEENS4_18smem_ptr_flag_bitsILi8EEENSR_INS5_IJNSA_ILi8EEESI_EEENS5_IJSI_SC_EEEEEEEvNS4_8identityESZ_S19_vS1A_EENS_8epilogue10collective6detail29Sm90TmaWarpSpecializedAdapterINS1D_15DefaultEpilogueIaSK_SK_NS1C_6thread17LinearCombinationIaLi1EiiLNS1H_9ScaleType4KindE0ELNS_15FloatRoundStyleE2EaEENS1_15EpilogueDefaultEEEEEvvEEEEvNT_6ParamsE --------------------------
	.section	.text._ZN7cutlass13device_kernelINS_4gemm6kernel13GemmUniversalIN4cute5tupleIJiiiiEEENS1_10collective13CollectiveMmaINS1_34MainloopSm90TmaGmmaWarpSpecializedILi5ENS5_IJNS4_1CILi2EEESB_NSA_ILi1EEEEEENS1_35KernelTmaWarpSpecializedCooperativeEEENS5_IJNSA_ILi256EEENSA_ILi64EEENSA_ILi128EEEEEEaNS5_IJlSC_lEEEaSK_NS4_8TiledMMAINS4_8MMA_AtomIJNS4_4SM904GMMA26MMA_64x64x32_S32S8S8_SS_TNEEEENS4_6LayoutINS5_IJSB_SC_SC_EEENS5_IJSC_NSA_ILi0EEEST_EEEEENS5_IJNS4_10UnderscoreESW_SW_EEEEENS4_23SM90_TMA_LOAD_MULTICASTENS4_14ComposedLayoutINS4_7SwizzleILi3ELi4ELi3EEENS4_18smem_ptr_flag_bitsILi8EEENSR_INS5_IJNSA_ILi8EEESI_EEENS5_IJSI_SC_EEEEEEEvNS4_8identityESZ_S19_vS1A_EENS_8epilogue10collective6detail29Sm90TmaWarpSpecializedAdapterINS1D_15DefaultEpilogueIaSK_SK_NS1C_6thread17LinearCombinationIaLi1EiiLNS1H_9ScaleType4KindE0ELNS_15FloatRoundStyleE2EaEENS1_15EpilogueDefaultEEEEEvvEEEEvNT_6ParamsE,"ax",@progbits
	.align	128
.text._ZN7cutlass13device_kernelINS_4gemm6kernel13GemmUniversalIN4cute5tupleIJiiiiEEENS1_10collective13CollectiveMmaINS1_34MainloopSm90TmaGmmaWarpSpecializedILi5ENS5_IJNS4_1CILi2EEESB_NSA_ILi1EEEEEENS1_35KernelTmaWarpSpecializedCooperativeEEENS5_IJNSA_ILi256EEENSA_ILi64EEENSA_ILi128EEEEEEaNS5_IJlSC_lEEEaSK_NS4_8TiledMMAINS4_8MMA_AtomIJNS4_4SM904GMMA26MMA_64x64x32_S32S8S8_SS_TNEEEENS4_6LayoutINS5_IJSB_SC_SC_EEENS5_IJSC_NSA_ILi0EEEST_EEEEENS5_IJNS4_10UnderscoreESW_SW_EEEEENS4_23SM90_TMA_LOAD_MULTICASTENS4_14ComposedLayoutINS4_7SwizzleILi3ELi4ELi3EEENS4_18smem_ptr_flag_bitsILi8EEENSR_INS5_IJNSA_ILi8EEESI_EEENS5_IJSI_SC_EEEEEEEvNS4_8identityESZ_S19_vS1A_EENS_8epilogue10collective6detail29Sm90TmaWarpSpecializedAdapterINS1D_15DefaultEpilogueIaSK_SK_NS1C_6thread17LinearCombinationIaLi1EiiLNS1H_9ScaleType4KindE0ELNS_15FloatRoundStyleE2EaEENS1_15EpilogueDefaultEEEEEvvEEEEvNT_6ParamsE:
        .type           _ZN7cutlass13device_kernelINS_4gemm6kernel13GemmUniversalIN4cute5tupleIJiiiiEEENS1_10collective13CollectiveMmaINS1_34MainloopSm90TmaGmmaWarpSpecializedILi5ENS5_IJNS4_1CILi2EEESB_NSA_ILi1EEEEEENS1_35KernelTmaWarpSpecializedCooperativeEEENS5_IJNSA_ILi256EEENSA_ILi64EEENSA_ILi128EEEEEEaNS5_IJlSC_lEEEaSK_NS4_8TiledMMAINS4_8MMA_AtomIJNS4_4SM904GMMA26MMA_64x64x32_S32S8S8_SS_TNEEEENS4_6LayoutINS5_IJSB_SC_SC_EEENS5_IJSC_NSA_ILi0EEEST_EEEEENS5_IJNS4_10UnderscoreESW_SW_EEEEENS4_23SM90_TMA_LOAD_MULTICASTENS4_14ComposedLayoutINS4_7SwizzleILi3ELi4ELi3EEENS4_18smem_ptr_flag_bitsILi8EEENSR_INS5_IJNSA_ILi8EEESI_EEENS5_IJSI_SC_EEEEEEEvNS4_8identityESZ_S19_vS1A_EENS_8epilogue10collective6detail29Sm90TmaWarpSpecializedAdapterINS1D_15DefaultEpilogueIaSK_SK_NS1C_6thread17LinearCombinationIaLi1EiiLNS1H_9ScaleType4KindE0ELNS_15FloatRoundStyleE2EaEENS1_15EpilogueDefaultEEEEEvvEEEEvNT_6ParamsE,@function
        .size           _ZN7cutlass13device_kernelINS_4gemm6kernel13GemmUniversalIN4cute5tupleIJiiiiEEENS1_10collective13CollectiveMmaINS1_34MainloopSm90TmaGmmaWarpSpecializedILi5ENS5_IJNS4_1CILi2EEESB_NSA_ILi1EEEEEENS1_35KernelTmaWarpSpecializedCooperativeEEENS5_IJNSA_ILi256EEENSA_ILi64EEENSA_ILi128EEEEEEaNS5_IJlSC_lEEEaSK_NS4_8TiledMMAINS4_8MMA_AtomIJNS4_4SM904GMMA26MMA_64x64x32_S32S8S8_SS_TNEEEENS4_6LayoutINS5_IJSB_SC_SC_EEENS5_IJSC_NSA_ILi0EEEST_EEEEENS5_IJNS4_10UnderscoreESW_SW_EEEEENS4_23SM90_TMA_LOAD_MULTICASTENS4_14ComposedLayoutINS4_7SwizzleILi3ELi4ELi3EEENS4_18smem_ptr_flag_bitsILi8EEENSR_INS5_IJNSA_ILi8EEESI_EEENS5_IJSI_SC_EEEEEEEvNS4_8identityESZ_S19_vS1A_EENS_8epilogue10collective6detail29Sm90TmaWarpSpecializedAdapterINS1D_15DefaultEpilogueIaSK_SK_NS1C_6thread17LinearCombinationIaLi1EiiLNS1H_9ScaleType4KindE0ELNS_15FloatRoundStyleE2EaEENS1_15EpilogueDefaultEEEEEvvEEEEvNT_6ParamsE,(.L_x_205 - _ZN7cutlass13device_kernelINS_4gemm6kernel13GemmUniversalIN4cute5tupleIJiiiiEEENS1_10collective13CollectiveMmaINS1_34MainloopSm90TmaGmmaWarpSpecializedILi5ENS5_IJNS4_1CILi2EEESB_NSA_ILi1EEEEEENS1_35KernelTmaWarpSpecializedCooperativeEEENS5_IJNSA_ILi256EEENSA_ILi64EEENSA_ILi128EEEEEEaNS5_IJlSC_lEEEaSK_NS4_8TiledMMAINS4_8MMA_AtomIJNS4_4SM904GMMA26MMA_64x64x32_S32S8S8_SS_TNEEEENS4_6LayoutINS5_IJSB_SC_SC_EEENS5_IJSC_NSA_ILi0EEEST_EEEEENS5_IJNS4_10UnderscoreESW_SW_EEEEENS4_23SM90_TMA_LOAD_MULTICASTENS4_14ComposedLayoutINS4_7SwizzleILi3ELi4ELi3EEENS4_18smem_ptr_flag_bitsILi8EEENSR_INS5_IJNSA_ILi8EEESI_EEENS5_IJSI_SC_EEEEEEEvNS4_8identityESZ_S19_vS1A_EENS_8epilogue10collective6detail29Sm90TmaWarpSpecializedAdapterINS1D_15DefaultEpilogueIaSK_SK_NS1C_6thread17LinearCombinationIaLi1EiiLNS1H_9ScaleType4KindE0ELNS_15FloatRoundStyleE2EaEENS1_15EpilogueDefaultEEEEEvvEEEEvNT_6ParamsE)
        .other          _ZN7cutlass13device_kernelINS_4gemm6kernel13GemmUniversalIN4cute5tupleIJiiiiEEENS1_10collective13CollectiveMmaINS1_34MainloopSm90TmaGmmaWarpSpecializedILi5ENS5_IJNS4_1CILi2EEESB_NSA_ILi1EEEEEENS1_35KernelTmaWarpSpecializedCooperativeEEENS5_IJNSA_ILi256EEENSA_ILi64EEENSA_ILi128EEEEEEaNS5_IJlSC_lEEEaSK_NS4_8TiledMMAINS4_8MMA_AtomIJNS4_4SM904GMMA26MMA_64x64x32_S32S8S8_SS_TNEEEENS4_6LayoutINS5_IJSB_SC_SC_EEENS5_IJSC_NSA_ILi0EEEST_EEEEENS5_IJNS4_10UnderscoreESW_SW_EEEEENS4_23SM90_TMA_LOAD_MULTICASTENS4_14ComposedLayoutINS4_7SwizzleILi3ELi4ELi3EEENS4_18smem_ptr_flag_bitsILi8EEENSR_INS5_IJNSA_ILi8EEESI_EEENS5_IJSI_SC_EEEEEEEvNS4_8identityESZ_S19_vS1A_EENS_8epilogue10collective6detail29Sm90TmaWarpSpecializedAdapterINS1D_15DefaultEpilogueIaSK_SK_NS1C_6thread17LinearCombinationIaLi1EiiLNS1H_9ScaleType4KindE0ELNS_15FloatRoundStyleE2EaEENS1_15EpilogueDefaultEEEEEvvEEEEvNT_6ParamsE,@"STO_CUDA_ENTRY STV_DEFAULT"
_ZN7cutlass13device_kernelINS_4gemm6kernel13GemmUniversalIN4cute5tupleIJiiiiEEENS1_10collective13CollectiveMmaINS1_34MainloopSm90TmaGmmaWarpSpecializedILi5ENS5_IJNS4_1CILi2EEESB_NSA_ILi1EEEEEENS1_35KernelTmaWarpSpecializedCooperativeEEENS5_IJNSA_ILi256EEENSA_ILi64EEENSA_ILi128EEEEEEaNS5_IJlSC_lEEEaSK_NS4_8TiledMMAINS4_8MMA_AtomIJNS4_4SM904GMMA26MMA_64x64x32_S32S8S8_SS_TNEEEENS4_6LayoutINS5_IJSB_SC_SC_EEENS5_IJSC_NSA_ILi0EEEST_EEEEENS5_IJNS4_10UnderscoreESW_SW_EEEEENS4_23SM90_TMA_LOAD_MULTICASTENS4_14ComposedLayoutINS4_7SwizzleILi3ELi4ELi3EEENS4_18smem_ptr_flag_bitsILi8EEENSR_INS5_IJNSA_ILi8EEESI_EEENS5_IJSI_SC_EEEEEEEvNS4_8identityESZ_S19_vS1A_EENS_8epilogue10collective6detail29Sm90TmaWarpSpecializedAdapterINS1D_15DefaultEpilogueIaSK_SK_NS1C_6thread17LinearCombinationIaLi1EiiLNS1H_9ScaleType4KindE0ELNS_15FloatRoundStyleE2EaEENS1_15EpilogueDefaultEEEEEvvEEEEvNT_6ParamsE:
[----:B------:R-:W0:Y:S01]  /*0000*/  LDC R1, c[0x0][0x28] ;  /* 0x00000a00ff017b82 */ /* 0x000e220000000800 */
[----:B------:R-:W1:Y:S01]  /*0010*/  S2R R18, SR_TID.X ;  /* 0x0000000000127919 */ /* 0x000e620000002100 */
[----:B------:R-:W-:Y:S01]  /*0020*/  ELECT P0, URZ, PT ;  /* 0x00000000003f782f */ /* 0x000fe20003800000 */
[----:B------:R-:W-:Y:S01]  /*0030*/  BSSY B0, `(.L_x_0) ;  /* 0x000000f000007945 */ /* 0x000fe20003800000 */
[--C-:B-1----:R-:W-:Y:S02]  /*0040*/  SHF.R.U32.HI R0, RZ, 0x5, R18.reuse ;  /* 0x00000005ff007819 */ /* 0x102fe40000011612 */
[----:B------:R-:W-:-:S03]  /*0050*/  SHF.R.U32.HI R3, RZ, 0x7, R18 ;  /* 0x00000007ff037819 */ /* 0x000fc60000011612 */
[----:B------:R-:W1:Y:S04]  /*0060*/  SHFL.IDX PT, R2, R0, RZ, 0x1f ;  /* 0x00001fff00027589 */ /* 0x000e6800000e0000 */
[----:B------:R2:W3:Y:S01]  /*0070*/  SHFL.IDX PT, R5, R3, RZ, 0x1f ;  /* 0x00001fff03057589 */ /* 0x0004e200000e0000 */
[----:B-1----:R-:W-:-:S13]  /*0080*/  ISETP.NE.OR P0, PT, R2, RZ, !P0 ;  /* 0x000000ff0200720c */ /* 0x002fda0004705670 */
[----:B0-23--:R-:W-:Y:S05]  /*0090*/  @P0 BRA `(.L_x_1) ;  /* 0x0000000000200947 */ /* 0x00dfea0003800000 */
[----:B------:R-:W-:Y:S02]  /*00a0*/  ULDC.64 UR4, c[0x0][0x198] ;  /* 0x0000660000047ab9 */ /* 0x000fe40000000a00 */
[----:B------:R-:W-:Y:S02]  /*00b0*/  UIADD3 UR6, UP0, UR4, 0xf0, URZ ;  /* 0x000000f004067890 */ /* 0x000fe4000ff1e03f */
[----:B------:R-:W-:Y:S02]  /*00c0*/  UIADD3 UR4, UP1, UR4, 0x1f0, URZ ;  /* 0x000001f004047890 */ /* 0x000fe4000ff3e03f */
[----:B------:R-:W-:Y:S02]  /*00d0*/  UIADD3.X UR7, URZ, UR5, URZ, UP0, !UPT ;  /* 0x000000053f077290 */ /* 0x000fe400087fe43f */
[----:B------:R-:W-:-:S07]  /*00e0*/  UIADD3.X UR5, URZ, UR5, URZ, UP1, !UPT ;  /* 0x000000053f057290 */ /* 0x000fce0008ffe43f */
[----:B------:R0:W-:Y:S02]  /*00f0*/  UTMACCTL.PF [UR6] ;  /* 0x00000000060079b9 */ /* 0x0001e40008040000 */
[----:B------:R0:W-:Y:S02]  /*0100*/  UTMACCTL.PF [UR4] ;  /* 0x00000000040079b9 */ /* 0x0001e40008040000 */
[----:B0-----:R-:W-:Y:S01]  /*0110*/  NOP ;  /* 0x0000000000007918 */ /* 0x001fe20000000000 */
.L_x_1:
[----:B------:R-:W-:Y:S05]  /*0120*/  BSYNC B0 ;  /* 0x0000000000007941 */ /* 0x000fea0003800000 */
.L_x_0:
[----:B------:R-:W0:Y:S02]  /*0130*/  SHFL.IDX PT, R3, R0, RZ, 0x1f ;  /* 0x00001fff00037589 */ /* 0x000e2400000e0000 */
[----:B0-----:R-:W-:-:S13]  /*0140*/  ISETP.NE.AND P0, PT, R3, RZ, PT ;  /* 0x000000ff0300720c */ /* 0x001fda0003f05270 */
[----:B------:R-:W-:Y:S05]  /*0150*/  @P0 BRA `(.L_x_2) ;  /* 0x0000000000600947 */ /* 0x000fea0003800000 */
[----:B------:R-:W0:Y:S01]  /*0160*/  S2UR UR8, SR_CgaCtaId ;  /* 0x00000000000879c3 */ /* 0x000e220000008800 */
[----:B------:R-:W-:Y:S01]  /*0170*/  UMOV UR4, 0x400 ;  /* 0x0000040000047882 */ /* 0x000fe20000000000 */
[----:B------:R-:W-:Y:S01]  /*0180*/  UMOV UR5, 0x1 ;  /* 0x0000000100057882 */ /* 0x000fe20000000000 */
[----:B------:R-:W-:Y:S01]  /*0190*/  UMOV UR6, 0x6 ;  /* 0x0000000600067882 */ /* 0x000fe20000000000 */
[----:B------:R-:W-:Y:S01]  /*01a0*/  ELECT P0, URZ, PT ;  /* 0x00000000003f782f */ /* 0x000fe20003800000 */
[----:B------:R-:W-:-:S04]  /*01b0*/  UIADD3 UR6, -UR6, 0x100000, URZ ;  /* 0x0010000006067890 */ /* 0x000fc8000fffe13f */
[----:B------:R-:W-:Y:S02]  /*01c0*/  USHF.L.U32 UR7, UR6, 0xb, URZ ;  /* 0x0000000b06077899 */ /* 0x000fe4000800063f */
[----:B------:R-:W-:Y:S02]  /*01d0*/  USHF.L.U32 UR6, UR6, 0x1, URZ ;  /* 0x0000000106067899 */ /* 0x000fe4000800063f */
[----:B0-----:R-:W-:Y:S02]  /*01e0*/  ULEA UR8, UR8, UR4, 0x18 ;  /* 0x0000000408087291 */ /* 0x001fe4000f8ec03f */
[----:B------:R-:W-:-:S04]  /*01f0*/  UIADD3 UR4, -UR5, 0x100000, URZ ;  /* 0x0010000005047890 */ /* 0x000fc8000fffe13f */
[----:B------:R-:W-:Y:S02]  /*0200*/  USHF.L.U32 UR5, UR4, 0xb, URZ ;  /* 0x0000000b04057899 */ /* 0x000fe4000800063f */
[----:B------:R-:W-:Y:S01]  /*0210*/  USHF.L.U32 UR4, UR4, 0x1, URZ ;  /* 0x0000000104047899 */ /* 0x000fe2000800063f */
[----:B------:R-:W0:Y:S11]  /*0220*/  FENCE.VIEW.ASYNC.S ;  /* 0x00000000000073c6 */ /* 0x000e360000000000 */
[----:B0-----:R0:W1:Y:S01]  /*0230*/  SYNCS.EXCH.64 URZ, [UR8], UR4 ;  /* 0x00000004083f75b2 */ /* 0x0010620008000100 */
[----:B------:R0:W2:Y:S01]  /*0240*/  SYNCS.EXCH.64 URZ, [UR8+0x28], UR6 ;  /* 0x00002806083f75b2 */ /* 0x0000a20008000100 */
[----:B------:R0:W3:Y:S01]  /*0250*/  SYNCS.EXCH.64 URZ, [UR8+0x8], UR4 ;  /* 0x00000804083f75b2 */ /* 0x0000e20008000100 */
[----:B------:R0:W4:Y:S01]  /*0260*/  SYNCS.EXCH.64 URZ, [UR8+0x30], UR6 ;  /* 0x00003006083f75b2 */ /* 0x0001220008000100 */
[----:B------:R0:W0:Y:S01]  /*0270*/  SYNCS.EXCH.64 URZ, [UR8+0x10], UR4 ;  /* 0x00001004083f75b2 */ /* 0x0000220008000100 */
[----:B------:R0:W0:Y:S01]  /*0280*/  SYNCS.EXCH.64 URZ, [UR8+0x38], UR6 ;  /* 0x00003806083f75b2 */ /* 0x0000220008000100 */
[----:B------:R0:W0:Y:S01]  /*0290*/  SYNCS.EXCH.64 URZ, [UR8+0x18], UR4 ;  /* 0x00001804083f75b2 */ /* 0x0000220008000100 */
[----:B------:R0:W0:Y:S01]  /*02a0*/  SYNCS.EXCH.64 URZ, [UR8+0x40], UR6 ;  /* 0x00004006083f75b2 */ /* 0x0000220008000100 */
[----:B------:R0:W0:Y:S01]  /*02b0*/  SYNCS.EXCH.64 URZ, [UR8+0x20], UR4 ;  /* 0x00002004083f75b2 */ /* 0x0000220008000100 */
[----:B------:R0:W0:Y:S01]  /*02c0*/  SYNCS.EXCH.64 URZ, [UR8+0x48], UR6 ;  /* 0x00004806083f75b2 */ /* 0x0000220008000100 */
[----:B------:R-:W-:Y:S01]  /*02d0*/  NOP ;  /* 0x0000000000007918 */ /* 0x000fe20000000000 */
.L_x_2:
[----:B------:R-:W-:Y:S01]  /*02e0*/  SHF.R.S32.HI R7, RZ, 0x1f, R18 ;  /* 0x0000001fff077819 */ /* 0x000fe20000011412 */
[----:B------:R-:W5:Y:S01]  /*02f0*/  SHFL.IDX PT, R0, R0, RZ, 0x1f ;  /* 0x00001fff00007589 */ /* 0x000f6200000e0000 */
[----:B0-----:R-:W0:Y:S01]  /*0300*/  S2UR UR8, SR_CTAID.X ;  /* 0x00000000000879c3 */ /* 0x001e220000002500 */
[----:B------:R-:W-:Y:S02]  /*0310*/  ELECT P0, URZ, PT ;  /* 0x00000000003f782f */ /* 0x000fe40003800000 */
[----:B------:R-:W-:Y:S01]  /*0320*/  LEA.HI R7, R7, R18, RZ, 0x7 ;  /* 0x0000001207077211 */ /* 0x000fe200078f38ff */
[----:B------:R-:W1:Y:S01]  /*0330*/  S2R R4, SR_CTAID.Y ;  /* 0x0000000000047919 */ /* 0x000e620000002600 */
[----:B------:R-:W-:Y:S01]  /*0340*/  SHF.R.S32.HI R8, RZ, 0x1f, R3 ;  /* 0x0000001fff087819 */ /* 0x000fe20000011403 */
[----:B------:R-:W-:Y:S01]  /*0350*/  ULDC UR4, c[0x0][0x150] ;  /* 0x0000540000047ab9 */ /* 0x000fe20000000800 */
[----:B------:R-:W-:Y:S01]  /*0360*/  LOP3.LUT R7, R7, 0xffffff80, RZ, 0xc0, !PT ;  /* 0xffffff8007077812 */ /* 0x000fe200078ec0ff */
[----:B------:R-:W-:Y:S01]  /*0370*/  NOP ;  /* 0x0000000000007918 */ /* 0x000fe20000000000 */
[----:B------:R-:W-:Y:S01]  /*0380*/  LEA.HI R8, R8, R3, RZ, 0x2 ;  /* 0x0000000308087211 */ /* 0x000fe200078f10ff */
[----:B------:R-:W2:Y:S01]  /*0390*/  LDC R10, c[0x0][0x144] ;  /* 0x00005100ff0a7b82 */ /* 0x000ea20000000800 */
[----:B------:R-:W-:Y:S01]  /*03a0*/  NOP ;  /* 0x0000000000007918 */ /* 0x000fe20000000000 */
[----:B------:R-:W-:Y:S01]  /*03b0*/  IMAD.IADD R6, R18, 0x1, -R7 ;  /* 0x0000000112067824 */ /* 0x000fe200078e0a07 */
[----:B------:R-:W-:Y:S01]  /*03c0*/  LOP3.LUT R8, R8, 0x3ffffffc, RZ, 0xc0, !PT ;  /* 0x3ffffffc08087812 */ /* 0x000fe200078ec0ff */
[----:B------:R-:W-:Y:S01]  /*03d0*/  IMAD.MOV.U32 R23, RZ, RZ, 0x1 ;  /* 0x00000001ff177424 */ /* 0x000fe200078e00ff */
[----:B------:R-:W-:-:S02]  /*03e0*/  ISETP.NE.AND P3, PT, R5, RZ, PT ;  /* 0x000000ff0500720c */ /* 0x000fc40003f65270 */
[----:B------:R-:W-:Y:S01]  /*03f0*/  SHF.R.S32.HI R7, RZ, 0x1f, R6 ;  /* 0x0000001fff077819 */ /* 0x000fe20000011406 */
[----:B------:R-:W-:Y:S01]  /*0400*/  IMAD.IADD R8, R3, 0x1, -R8 ;  /* 0x0000000103087824 */ /* 0x000fe200078e0a08 */
[----:B------:R-:W3:Y:S02]  /*0410*/  LDC R13, c[0x0][0x140] ;  /* 0x00005000ff0d7b82 */ /* 0x000ee40000000800 */
[----:B------:R-:W-:Y:S02]  /*0420*/  LEA.HI R7, R7, R6, RZ, 0x3 ;  /* 0x0000000607077211 */ /* 0x000fe400078f18ff */
[----:B-----5:R-:W-:Y:S02]  /*0430*/  ISETP.NE.OR P0, PT, R0, RZ, !P0 ;  /* 0x000000ff0000720c */ /* 0x020fe40004705670 */
[--C-:B------:R-:W-:Y:S02]  /*0440*/  SHF.R.S32.HI R0, RZ, 0x3, R7.reuse ;  /* 0x00000003ff007819 */ /* 0x100fe40000011407 */
[----:B------:R-:W-:-:S02]  /*0450*/  SHF.R.S32.HI R7, RZ, 0x1f, R7 ;  /* 0x0000001fff077819 */ /* 0x000fc40000011407 */
[----:B0-----:R-:W-:Y:S02]  /*0460*/  I2FP.F32.U32 R9, UR8 ;  /* 0x0000000800097c45 */ /* 0x001fe40008201000 */
[----:B------:R-:W-:-:S03]  /*0470*/  LEA.HI R7, R7, R0, RZ, 0x2 ;  /* 0x0000000007077211 */ /* 0x000fc600078f10ff */
[----:B------:R-:W-:Y:S01]  /*0480*/  FMUL R9, R9, UR4 ;  /* 0x0000000409097c20 */ /* 0x000fe20008400000 */
[----:B------:R-:W-:Y:S01]  /*0490*/  LOP3.LUT R7, R7, 0xfffffffc, RZ, 0xc0, !PT ;  /* 0xfffffffc07077812 */ /* 0x000fe200078ec0ff */
[----:B------:R-:W-:Y:S01]  /*04a0*/  VOTEU.ALL UP0, P0 ;  /* 0x00000000003f7886 */ /* 0x000fe20000000000 */
[----:B-1----:R-:W-:Y:S01]  /*04b0*/  I2FP.F32.U32 R3, R4 ;  /* 0x0000000400037245 */ /* 0x002fe20000201000 */
[----:B------:R-:W-:Y:S01]  /*04c0*/  ULDC UR4, c[0x0][0x154] ;  /* 0x0000550000047ab9 */ /* 0x000fe20000000800 */
[----:B------:R-:W-:Y:S01]  /*04d0*/  VOTEU.ALL UP1, P0 ;  /* 0x00000000003f7886 */ /* 0x000fe20000020000 */
[----:B------:R-:W0:Y:S01]  /*04e0*/  F2I.U32.TRUNC.NTZ R9, R9 ;  /* 0x0000000900097305 */ /* 0x000e22000020f000 */
[----:B------:R-:W-:Y:S01]  /*04f0*/  IMAD.IADD R7, R0, 0x1, -R7 ;  /* 0x0000000100077824 */ /* 0x000fe200078e0a07 */
[----:B------:R-:W1:Y:S01]  /*0500*/  @!UP0 S2UR UR7, SR_CgaCtaId ;  /* 0x00000000000789c3 */ /* 0x000e620000008800 */
[----:B------:R-:W-:Y:S01]  /*0510*/  FMUL R12, R3, UR4 ;  /* 0x00000004030c7c20 */ /* 0x000fe20008400000 */
[----:B------:R-:W-:Y:S01]  /*0520*/  UMOV UR4, 0x20 ;  /* 0x0000002000047882 */ /* 0x000fe20000000000 */
[----:B------:R-:W-:Y:S01]  /*0530*/  IMAD R8, R8, 0x4, R7 ;  /* 0x0000000408087824 */ /* 0x000fe200078e0207 */
[----:B------:R-:W-:Y:S01]  /*0540*/  @!UP0 UMOV UR6, 0x400 ;  /* 0x0000040000068882 */ /* 0x000fe20000000000 */
[----:B------:R-:W-:-:S04]  /*0550*/  @!UP0 UIADD3 UR4, -UR4, 0x100000, URZ ;  /* 0x0010000004048890 */ /* 0x000fc8000fffe13f */
[----:B------:R-:W-:Y:S02]  /*0560*/  @!UP0 USHF.L.U32 UR5, UR4, 0xb, URZ ;  /* 0x0000000b04058899 */ /* 0x000fe4000800063f */
[----:B------:R-:W-:Y:S01]  /*0570*/  @!UP0 USHF.L.U32 UR4, UR4, 0x1, URZ ;  /* 0x0000000104048899 */ /* 0x000fe2000800063f */
[----:B---3--:R-:W-:Y:S01]  /*0580*/  ISETP.EQ.U32.AND P2, PT, R13, 0x1, PT ;  /* 0x000000010d00780c */ /* 0x008fe20003f42070 */
[----:B------:R-:W3:Y:S01]  /*0590*/  F2I.U32.TRUNC.NTZ R12, R12 ;  /* 0x0000000c000c7305 */ /* 0x000ee2000020f000 */
[----:B------:R-:W-:Y:S01]  /*05a0*/  LEA.HI R0, R8, R8, RZ, 0x1 ;  /* 0x0000000808007211 */ /* 0x000fe200078f08ff */
[----:B------:R-:W5:Y:S03]  /*05b0*/  LDC R7, c[0x0][0x148] ;  /* 0x00005200ff077b82 */ /* 0x000f660000000800 */
[----:B------:R-:W-:Y:S01]  /*05c0*/  LOP3.LUT R11, R0, 0xfffffffe, RZ, 0xc0, !PT ;  /* 0xfffffffe000b7812 */ /* 0x000fe200078ec0ff */
[----:B0-----:R-:W-:Y:S01]  /*05d0*/  IMAD.MOV R15, RZ, RZ, -R9 ;  /* 0x000000ffff0f7224 */ /* 0x001fe200078e0a09 */
[----:B------:R-:W-:-:S03]  /*05e0*/  SHF.R.S32.HI R9, RZ, 0x1f, R2 ;  /* 0x0000001fff097819 */ /* 0x000fc60000011402 */
[----:B--2---:R-:W-:Y:S01]  /*05f0*/  IMAD R3, R10, R15, UR8 ;  /* 0x000000080a037e24 */ /* 0x004fe2000f8e020f */
[----:B------:R-:W-:Y:S01]  /*0600*/  LEA.HI R9, R9, R2, RZ, 0x2 ;  /* 0x0000000209097211 */ /* 0x000fe200078f10ff */
[C---:B------:R-:W-:Y:S02]  /*0610*/  IMAD.IADD R0, R8.reuse, 0x1, -R11 ;  /* 0x0000000108007824 */ /* 0x040fe400078e0a0b */
[----:B------:R-:W-:Y:S01]  /*0620*/  IMAD.SHL.U32 R11, R8, 0x4, RZ ;  /* 0x00000004080b7824 */ /* 0x000fe200078e00ff */
[----:B------:R-:W-:Y:S01]  /*0630*/  LOP3.LUT R9, R9, 0xfffffffc, RZ, 0xc0, !PT ;  /* 0xfffffffc09097812 */ /* 0x000fe200078ec0ff */
[----:B---3--:R-:W-:Y:S01]  /*0640*/  IMAD.MOV R21, RZ, RZ, -R12 ;  /* 0x000000ffff157224 */ /* 0x008fe200078e0a0c */
[----:B------:R-:W-:Y:S01]  /*0650*/  ISETP.NE.AND P4, PT, R0, R3, PT ;  /* 0x000000030000720c */ /* 0x000fe20003f85270 */
[----:B-1----:R-:W-:Y:S01]  /*0660*/  @!UP0 ULEA UR6, UR7, UR6, 0x18 ;  /* 0x0000000607068291 */ /* 0x002fe2000f8ec03f */
[----:B------:R-:W-:Y:S01]  /*0670*/  LOP3.LUT R22, R8, 0xc, R11, 0x78, !PT ;  /* 0x0000000c08167812 */ /* 0x000fe200078e780b */
[----:B------:R-:W-:Y:S01]  /*0680*/  IMAD.IADD R0, R2, 0x1, -R9 ;  /* 0x0000000102007824 */ /* 0x000fe200078e0a09 */
[----:B------:R-:W-:Y:S01]  /*0690*/  VOTEU.ALL UP0, P0 ;  /* 0x00000000003f7886 */ /* 0x000fe20000000000 */
[----:B------:R-:W-:Y:S01]  /*06a0*/  LOP3.LUT P0, RZ, R6, 0x7, RZ, 0xc0, !PT ;  /* 0x0000000706ff7812 */ /* 0x000fe2000780c0ff */
[----:B------:R-:W-:-:S02]  /*06b0*/  VIADD R6, R5, 0xffffffff ;  /* 0xffffffff05067836 */ /* 0x000fc40000000000 */
[----:B------:R-:W-:Y:S01]  /*06c0*/  ISETP.NE.AND P1, PT, R0, 0x3, PT ;  /* 0x000000030000780c */ /* 0x000fe20003f25270 */
[----:B-----5:R-:W-:Y:S01]  /*06d0*/  IMAD R9, R7, R21, R4 ;  /* 0x0000001507097224 */ /* 0x020fe200078e0204 */
[----:B------:R-:W-:Y:S02]  /*06e0*/  ISETP.LT.U32.AND P0, PT, R22, 0x4, !P0 ;  /* 0x000000041600780c */ /* 0x000fe40004701070 */
[----:B------:R-:W-:Y:S01]  /*06f0*/  ISETP.EQ.OR P1, PT, R0, RZ, !P1 ;  /* 0x000000ff0000720c */ /* 0x000fe20004f22670 */
[----:B------:R-:W0:Y:S02]  /*0700*/  FENCE.VIEW.ASYNC.S ;  /* 0x00000000000073c6 */ /* 0x000e240000000000 */
[----:B0-----:R0:W1:Y:S01]  /*0710*/  @!UP0 SYNCS.EXCH.64 URZ, [UR6+0x60], UR4 ;  /* 0x00006004063f85b2 */ /* 0x0010620008000100 */
[----:B------:R-:W-:Y:S02]  /*0720*/  @P4 LEA.HI R2, R22, R22, RZ, 0x1 ;  /* 0x0000001616024211 */ /* 0x000fe400078f08ff */
[----:B------:R-:W-:-:S02]  /*0730*/  ISETP.EQ.AND P1, PT, R5, RZ, P1 ;  /* 0x000000ff0500720c */ /* 0x000fc40000f22270 */
[----:B------:R-:W-:Y:S02]  /*0740*/  @P4 SHF.R.S32.HI R2, RZ, 0x1, R2 ;  /* 0x00000001ff024819 */ /* 0x000fe40000011402 */
[----:B------:R-:W-:Y:S02]  /*0750*/  ISETP.GE.U32.AND P6, PT, R6, 0x2, PT ;  /* 0x000000020600780c */ /* 0x000fe40003fc6070 */
[----:B------:R-:W-:Y:S02]  /*0760*/  @P4 ISETP.NE.AND P5, PT, R2, R9, PT ;  /* 0x000000090200420c */ /* 0x000fe40003fa5270 */
[----:B------:R-:W-:Y:S02]  /*0770*/  SEL R2, RZ, 0x1, !P0 ;  /* 0x00000001ff027807 */ /* 0x000fe40004000000 */
[----:B------:R-:W-:Y:S02]  /*0780*/  @P4 SEL R23, RZ, 0x1, P5 ;  /* 0x00000001ff174807 */ /* 0x000fe40002800000 */
[----:B------:R-:W-:Y:S01]  /*0790*/  SEL R19, RZ, 0x1, !P1 ;  /* 0x00000001ff137807 */ /* 0x000fe20004800000 */
[----:B------:R0:W2:Y:S01]  /*07a0*/  @!UP1 SYNCS.EXCH.64 URZ, [UR6+0x68], UR4 ;  /* 0x00006804063f95b2 */ /* 0x0000a20008000100 */
[----:B------:R-:W-:Y:S01]  /*07b0*/  LOP3.LUT R23, R23, R2, RZ, 0xc0, !PT ;  /* 0x0000000217177212 */ /* 0x000fe200078ec0ff */
[----:B------:R-:W-:Y:S01]  /*07c0*/  NOP ;  /* 0x0000000000007918 */ /* 0x000fe20000000000 */
[----:B------:R-:W-:Y:S01]  /*07d0*/  SEL R19, R19, 0x2, P6 ;  /* 0x0000000213137807 */ /* 0x000fe20003000000 */
[----:B------:R-:W-:Y:S06]  /*07e0*/  @!P2 BRA `(.L_x_3) ;  /* 0x000000000008a947 */ /* 0x000fec0003800000 */
[----:B-12-4-:R-:W-:Y:S01]  /*07f0*/  UCGABAR_ARV ;  /* 0x00000000000079c7 */ /* 0x016fe20008000000 */
[----:B------:R-:W-:Y:S05]  /*0800*/  BRA `(.L_x_4) ;  /* 0x0000000000047947 */ /* 0x000fea0003800000 */
.L_x_3:
[----:B-12-4-:R-:W-:Y:S01]  /*0810*/  NOP ;  /* 0x0000000000007918 */ /* 0x016fe20000000000 */
.L_x_4:
[----:B------:R-:W1:Y:S01]  /*0820*/  LDC R2, c[0x0][0x65c] ;  /* 0x00019700ff027b82 */ /* 0x000e620000000800 */
[----:B------:R-:W-:Y:S02]  /*0830*/  IMAD.U32 R8, RZ, RZ, UR8 ;  /* 0x00000008ff087e24 */ /* 0x000fe4000f8e00ff */
[----:B------:R-:W-:Y:S01]  /*0840*/  IMAD.MOV.U32 R9, RZ, RZ, RZ ;  /* 0x000000ffff097224 */ /* 0x000fe200078e00ff */
[----:B-1----:R-:W-:-:S04]  /*0850*/  ISETP.NE.AND P1, PT, R2, 0x1, PT ;  /* 0x000000010200780c */ /* 0x002fc80003f25270 */
[----:B------:R-:W-:-:S09]  /*0860*/  P2R R5, PR, RZ, 0x2 ;  /* 0x00000002ff057803 */ /* 0x000fd20000000000 */
[----:B------:R-:W1:Y:S01]  /*0870*/  @P1 LDC R17, c[0x0][0x10] ;  /* 0x00000400ff111b82 */ /* 0x000e620000000800 */
[----:B------:R-:W-:Y:S02]  /*0880*/  @P1 IMAD.MOV.U32 R5, RZ, RZ, RZ ;  /* 0x000000ffff051224 */ /* 0x000fe400078e00ff */
[----:B------:R-:W-:-:S05]  /*0890*/  @P1 IMAD.MOV.U32 R13, RZ, RZ, RZ ;  /* 0x000000ffff0d1224 */ /* 0x000fca00078e00ff */
[----:B------:R-:W2:Y:S01]  /*08a0*/  @!P1 LDC R11, c[0x0][0xc] ;  /* 0x00000300ff0b9b82 */ /* 0x000ea20000000800 */
[----:B-1----:R-:W-:-:S04]  /*08b0*/  @P1 IMAD.WIDE.U32 R16, R17, UR8, R4 ;  /* 0x0000000811101c25 */ /* 0x002fc8000f8e0004 */
[----:B------:R-:W-:Y:S02]  /*08c0*/  @P1 IMAD.IADD R17, R17, 0x1, R13 ;  /* 0x0000000111111824 */ /* 0x000fe400078e020d */
[----:B--2---:R-:W-:-:S04]  /*08d0*/  @!P1 IMAD.WIDE.U32 R8, R4, R11, R8 ;  /* 0x0000000b04089225 */ /* 0x004fc800078e0008 */
[----:B------:R-:W-:Y:S02]  /*08e0*/  @!P1 IMAD.MOV.U32 R16, RZ, RZ, R8 ;  /* 0x000000ffff109224 */ /* 0x000fe400078e0008 */
[----:B------:R-:W-:Y:S01]  /*08f0*/  @!P1 IMAD.MOV.U32 R17, RZ, RZ, R9 ;  /* 0x000000ffff119224 */ /* 0x000fe200078e0009 */
[----:B------:R-:W-:Y:S06]  /*0900*/  @!P2 BRA `(.L_x_5) ;  /* 0x00000000000ca947 */ /* 0x000fec0003800000 */
[----:B------:R-:W-:Y:S01]  /*0910*/  UCGABAR_WAIT ;  /* 0x0000000000007dc7 */ /* 0x000fe20008000000 */
[----:B------:R-:W-:Y:S01]  /*0920*/  CCTL.IVALL ;  /* 0x00000000ff00798f */ /* 0x000fe20002000000 */
[----:B------:R-:W-:Y:S05]  /*0930*/  BRA `(.L_x_6) ;  /* 0x0000000000047947 */ /* 0x000fea0003800000 */
.L_x_5:
[----:B------:R-:W-:Y:S06]  /*0940*/  BAR.SYNC.DEFER_BLOCKING 0x0 ;  /* 0x0000000000007b1d */ /* 0x000fec0000010000 */
.L_x_6:
[----:B------:R-:W-:Y:S05]  /*0950*/  @!P3 BRA `(.L_x_7) ;  /* 0x00000054002cb947 */ /* 0x000fea0003800000 */
[----:B------:R-:W-:-:S13]  /*0960*/  ISETP.GT.U32.AND P0, PT, R6, 0x1, PT ;  /* 0x000000010600780c */ /* 0x000fda0003f04070 */
[----:B0-----:R-:W-:Y:S05]  /*0970*/  @P0 EXIT ;  /* 0x000000000000094d */ /* 0x001fea0003800000 */
[----:B------:R-:W-:Y:S01]  /*0980*/  ULDC.64 UR4, c[0x0][0x650] ;  /* 0x0001940000047ab9 */ /* 0x000fe20000000a00 */
[----:B------:R-:W-:Y:S01]  /*0990*/  PRMT R0, RZ, 0x7610, R0 ;  /* 0x00007610ff007816 */ /* 0x000fe20000000000 */
[----:B------:R-:W-:Y:S01]  /*09a0*/  IMAD.MOV.U32 R92, RZ, RZ, -0x1 ;  /* 0xffffffffff5c7424 */ /* 0x000fe200078e00ff */
[----:B------:R-:W-:Y:S01]  /*09b0*/  ISETP.GE.U32.AND P0, PT, R16, UR4, PT ;  /* 0x0000000410007c0c */ /* 0x000fe2000bf06070 */
[----:B------:R-:W-:Y:S02]  /*09c0*/  IMAD.MOV.U32 R93, RZ, RZ, -0x1 ;  /* 0xffffffffff5d7424 */ /* 0x000fe400078e00ff */
[----:B------:R-:W-:Y:S01]  /*09d0*/  IMAD.MOV.U32 R88, RZ, RZ, -0x1 ;  /* 0xffffffffff587424 */ /* 0x000fe200078e00ff */
[----:B------:R-:W-:-:S13]  /*09e0*/  ISETP.GE.U32.AND.EX P0, PT, R17, UR5, PT, P0 ;  /* 0x0000000511007c0c */ /* 0x000fda000bf06100 */
[----:B------:R-:W-:Y:S05]  /*09f0*/  @P0 BRA `(.L_x_8) ;  /* 0x0000000400280947 */ /* 0x000fea0003800000 */
[----:B------:R-:W0:Y:S01]  /*0a00*/  LDC.64 R24, c[0x0][0x628] ;  /* 0x00018a00ff187b82 */ /* 0x000e220000000a00 */
[----:B------:R-:W-:Y:S02]  /*0a10*/  IMAD.MOV.U32 R8, RZ, RZ, R16 ;  /* 0x000000ffff087224 */ /* 0x000fe400078e0010 */
[----:B------:R-:W-:-:S05]  /*0a20*/  IMAD.MOV.U32 R9, RZ, RZ, R17 ;  /* 0x000000ffff097224 */ /* 0x000fca00078e0011 */
[----:B------:R-:W1:Y:S08]  /*0a30*/  LDC R0, c[0x0][0x630] ;  /* 0x00018c00ff007b82 */ /* 0x000e700000000800 */
[----:B------:R-:W2:Y:S01]  /*0a40*/  LDC.64 R26, c[0x0][0x620] ;  /* 0x00018800ff1a7b82 */ /* 0x000ea20000000a00 */
[----:B0-----:R-:W-:-:S04]  /*0a50*/  ISETP.NE.U32.AND P0, PT, R24, RZ, PT ;  /* 0x000000ff1800720c */ /* 0x001fc80003f05070 */
[----:B------:R-:W-:-:S13]  /*0a60*/  ISETP.NE.AND.EX P0, PT, R25, RZ, PT, P0 ;  /* 0x000000ff1900720c */ /* 0x000fda0003f05300 */
[----:B-12---:R-:W-:Y:S05]  /*0a70*/  @!P0 BRA `(.L_x_9) ;  /* 0x0000000000288947 */ /* 0x006fea0003800000 */
[----:B------:R-:W0:Y:S02]  /*0a80*/  LDC R13, c[0x0][0x634] ;  /* 0x00018d00ff0d7b82 */ /* 0x000e240000000800 */
[----:B0-----:R-:W-:-:S05]  /*0a90*/  IADD3 R13, P0, R16, R13, RZ ;  /* 0x0000000d100d7210 */ /* 0x001fca0007f1e0ff */
[----:B------:R-:W-:-:S04]  /*0aa0*/  IMAD.X R15, RZ, RZ, R17, P0 ;  /* 0x000000ffff0f7224 */ /* 0x000fc800000e0611 */
[----:B------:R-:W-:-:S04]  /*0ab0*/  IMAD.WIDE.U32 R8, R15, R24, RZ ;  /* 0x000000180f087225 */ /* 0x000fc800078e00ff */
[----:B------:R-:W-:-:S04]  /*0ac0*/  IMAD.WIDE.U32 R10, P0, R13, R25, R8 ;  /* 0x000000190d0a7225 */ /* 0x000fc80007800008 */
[----:B------:R-:W-:-:S04]  /*0ad0*/  IMAD.WIDE.U32 R8, R13, R24, RZ ;  /* 0x000000180d087225 */ /* 0x000fc800078e00ff */
[----:B------:R-:W-:Y:S01]  /*0ae0*/  IMAD.X R13, RZ, RZ, RZ, P0 ;  /* 0x000000ffff0d7224 */ /* 0x000fe200000e06ff */
[----:B------:R-:W-:Y:S01]  /*0af0*/  IADD3 RZ, P0, R9, R10, RZ ;  /* 0x0000000a09ff7210 */ /* 0x000fe20007f1e0ff */
[----:B------:R-:W-:-:S04]  /*0b00*/  IMAD.MOV.U32 R12, RZ, RZ, R11 ;  /* 0x000000ffff0c7224 */ /* 0x000fc800078e000b */
[----:B------:R-:W-:-:S08]  /*0b10*/  IMAD.WIDE.U32.X R8, R15, R25, R12, P0 ;  /* 0x000000190f087225 */ /* 0x000fd000000e040c */
.L_x_9:
[----:B------:R-:W0:Y:S01]  /*0b20*/  LDC.64 R24, c[0x0][0x640] ;  /* 0x00019000ff187b82 */ /* 0x000e220000000a00 */
[-CC-:B------:R-:W-:Y:S01]  /*0b30*/  SHF.R.U64 R88, R8, R0.reuse, R9.reuse ;  /* 0x0000000008587219 */ /* 0x180fe20000001209 */
[----:B------:R-:W-:Y:S01]  /*0b40*/  IMAD R30, R7, R21, R4 ;  /* 0x00000015071e7224 */ /* 0x000fe200078e0204 */
[----:B------:R-:W-:Y:S01]  /*0b50*/  SHF.R.U32.HI R0, RZ, R0, R9 ;  /* 0x00000000ff007219 */ /* 0x000fe20000011609 */
[----:B------:R-:W-:Y:S01]  /*0b60*/  IMAD.MOV.U32 R21, RZ, RZ, 0x1 ;  /* 0x00000001ff157424 */ /* 0x000fe200078e00ff */
[----:B------:R-:W-:-:S03]  /*0b70*/  IADD3 R5, P0, RZ, -R88, RZ ;  /* 0x80000058ff057210 */ /* 0x000fc60007f1e0ff */
[----:B------:R-:W1:Y:S02]  /*0b80*/  LDC R6, c[0x0][0x618] ;  /* 0x00018600ff067b82 */ /* 0x000e640000000800 */
[----:B------:R-:W-:-:S04]  /*0b90*/  IMAD.X R9, RZ, RZ, ~R0, P0 ;  /* 0x000000ffff097224 */ /* 0x000fc800000e0e00 */
[-C--:B------:R-:W-:Y:S02]  /*0ba0*/  IMAD R0, R9, R26.reuse, RZ ;  /* 0x0000001a09007224 */ /* 0x080fe400078e02ff */
[----:B------:R-:W2:Y:S01]  /*0bb0*/  LDC R11, c[0x0][0x608] ;  /* 0x00018200ff0b7b82 */ /* 0x000ea20000000800 */
[----:B------:R-:W-:-:S04]  /*0bc0*/  IMAD.WIDE.U32 R8, R5, R26, R16 ;  /* 0x0000001a05087225 */ /* 0x000fc800078e0010 */
[----:B------:R-:W-:-:S03]  /*0bd0*/  IMAD R5, R5, R27, R0 ;  /* 0x0000001b05057224 */ /* 0x000fc600078e0200 */
[----:B------:R-:W3:Y:S01]  /*0be0*/  LDC R12, c[0x0][0x658] ;  /* 0x00019600ff0c7b82 */ /* 0x000ee20000000800 */
[----:B0-----:R-:W-:Y:S01]  /*0bf0*/  ISETP.NE.U32.AND P0, PT, R24, RZ, PT ;  /* 0x000000ff1800720c */ /* 0x001fe20003f05070 */
[----:B------:R-:W-:Y:S02]  /*0c00*/  IMAD.IADD R5, R9, 0x1, R5 ;  /* 0x0000000109057824 */ /* 0x000fe400078e0205 */
[----:B------:R-:W-:Y:S01]  /*0c10*/  IMAD.MOV.U32 R9, RZ, RZ, -0x1 ;  /* 0xffffffffff097424 */ /* 0x000fe200078e00ff */
[----:B------:R-:W-:-:S03]  /*0c20*/  ISETP.NE.AND.EX P0, PT, R25, RZ, PT, P0 ;  /* 0x000000ff1900720c */ /* 0x000fc60003f05300 */
[----:B------:R-:W0:Y:S01]  /*0c30*/  LDC R15, c[0x0][0x600] ;  /* 0x00018000ff0f7b82 */ /* 0x000e220000000800 */
[-CC-:B-1----:R-:W-:Y:S02]  /*0c40*/  SHF.R.U64 R13, R8, R6.reuse, R5.reuse ;  /* 0x00000006080d7219 */ /* 0x182fe40000001205 */
[----:B------:R-:W-:-:S05]  /*0c50*/  SHF.R.U32.HI R0, RZ, R6, R5 ;  /* 0x00000006ff007219 */ /* 0x000fca0000011605 */
[----:B------:R-:W1:Y:S01]  /*0c60*/  LDC R14, c[0x0][0x648] ;  /* 0x00019200ff0e7b82 */ /* 0x000e620000000800 */
[-CC-:B--2---:R-:W-:Y:S02]  /*0c70*/  SHF.R.U64 R27, R13, R11.reuse, R0.reuse ;  /* 0x0000000b0d1b7219 */ /* 0x184fe40000001200 */
[----:B------:R-:W-:-:S05]  /*0c80*/  SHF.R.U32.HI R5, RZ, R11, R0 ;  /* 0x0000000bff057219 */ /* 0x000fca0000011600 */
[----:B------:R-:W2:Y:S01]  /*0c90*/  LDC R20, c[0x0][0x638] ;  /* 0x00018e00ff147b82 */ /* 0x000ea20000000800 */
[-CC-:B---3--:R-:W-:Y:S02]  /*0ca0*/  SHF.R.U64 R28, R27, R12.reuse, R5.reuse ;  /* 0x0000000c1b1c7219 */ /* 0x188fe40000001205 */
[-C--:B------:R-:W-:Y:S02]  /*0cb0*/  SHF.L.U32 R0, R9, R12.reuse, RZ ;  /* 0x0000000c09007219 */ /* 0x080fe400000006ff */
[----:B------:R-:W-:Y:S01]  /*0cc0*/  SHF.R.U32.HI R5, RZ, R12, R5 ;  /* 0x0000000cff057219 */ /* 0x000fe20000011605 */
[----:B------:R-:W-:Y:S01]  /*0cd0*/  IMAD.MOV.U32 R4, RZ, RZ, R28 ;  /* 0x000000ffff047224 */ /* 0x000fe200078e001c */
[----:B------:R-:W-:Y:S01]  /*0ce0*/  LOP3.LUT R10, RZ, R0, RZ, 0x33, !PT ;  /* 0x00000000ff0a7212 */ /* 0x000fe200078e33ff */
[----:B------:R-:W3:Y:S01]  /*0cf0*/  LDC R26, c[0x0][0x610] ;  /* 0x00018400ff1a7b82 */ /* 0x000ee20000000800 */
[----:B------:R-:W-:Y:S05]  /*0d00*/  @!P0 BRA `(.L_x_10) ;  /* 0x0000000000288947 */ /* 0x000fea0003800000 */
[----:B------:R-:W4:Y:S02]  /*0d10*/  LDC R9, c[0x0][0x64c] ;  /* 0x00019300ff097b82 */ /* 0x000f240000000800 */
[----:B----4-:R-:W-:-:S05]  /*0d20*/  IADD3 R9, P0, R28, R9, RZ ;  /* 0x000000091c097210 */ /* 0x010fca0007f1e0ff */
        /* <DEDUP_REMOVED lines=8> */
.L_x_10:
[----:B-1----:R-:W-:Y:S01]  /*0db0*/  SHF.R.U64 R4, R4, R14, R5 ;  /* 0x0000000e04047219 */ /* 0x002fe20000001205 */
[----:B0-----:R-:W-:Y:S01]  /*0dc0*/  VIADD R6, R15, 0xffffffff ;  /* 0xffffffff0f067836 */ /* 0x001fe20000000000 */
[----:B------:R-:W-:Y:S02]  /*0dd0*/  SHF.L.U32 R0, R21, R12, RZ ;  /* 0x0000000c15007219 */ /* 0x000fe400000006ff */
[----:B------:R-:W-:Y:S01]  /*0de0*/  LOP3.LUT R5, R27, R10, RZ, 0xc0, !PT ;  /* 0x0000000a1b057212 */ /* 0x000fe200078ec0ff */
[----:B------:R-:W-:Y:S01]  /*0df0*/  IMAD.MOV R7, RZ, RZ, -R4 ;  /* 0x000000ffff077224 */ /* 0x000fe200078e0a04 */
[----:B------:R-:W-:Y:S02]  /*0e00*/  SEL R3, R3, R30, !P1 ;  /* 0x0000001e03037207 */ /* 0x000fe40004800000 */
[----:B------:R-:W-:Y:S01]  /*0e10*/  LOP3.LUT R6, R13, R6, RZ, 0xc0, !PT ;  /* 0x000000060d067212 */ /* 0x000fe200078ec0ff */
[----:B------:R-:W-:Y:S02]  /*0e20*/  IMAD R4, R0, R4, R5 ;  /* 0x0000000400047224 */ /* 0x000fe400078e0205 */
[----:B--2---:R-:W-:-:S02]  /*0e30*/  IMAD R0, R7, R20, R28 ;  /* 0x0000001407007224 */ /* 0x004fc400078e021c */
[----:B---3--:R-:W-:Y:S02]  /*0e40*/  IMAD R3, R4, R26, R3 ;  /* 0x0000001a04037224 */ /* 0x008fe400078e0203 */
[----:B------:R-:W-:Y:S02]  /*0e50*/  IMAD R92, R0, R15, R6 ;  /* 0x0000000f005c7224 */ /* 0x000fe400078e0206 */
[----:B------:R-:W-:-:S03]  /*0e60*/  IMAD.MOV.U32 R4, RZ, RZ, 0x1 ;  /* 0x00000001ff047424 */ /* 0x000fc600078e00ff */
[----:B------:R-:W-:Y:S02]  /*0e70*/  SEL R93, R92, R3, !P1 ;  /* 0x000000035c5d7207 */ /* 0x000fe40004800000 */
[----:B------:R-:W-:Y:S02]  /*0e80*/  PRMT R0, R4, 0x7610, R0 ;  /* 0x0000761004007816 */ /* 0x000fe40000000000 */
[----:B------:R-:W-:-:S07]  /*0e90*/  SEL R92, R3, R92, !P1 ;  /* 0x0000005c035c7207 */ /* 0x000fce0004800000 */
.L_x_8:
[----:B------:R-:W-:-:S08]  /*0ea0*/  NOP ;  /* 0x0000000000007918 */ /* 0x000fd00000000000 */
[----:B------:R-:W0:Y:S02]  /*0eb0*/  USETMAXREG.TRY_ALLOC.CTAPOOL UP0, 0xe8 ;  /* 0x000000e8000079c8 */ /* 0x000e240008000600 */
[----:B0-----:R-:W-:-:S13]  /*0ec0*/  PLOP3.LUT P0, PT, PT, PT, UP0, 0x80, 0x0 ;  /* 0x000000000000781c */ /* 0x001fda0003f0f008 */
[----:B------:R-:W-:Y:S05]  /*0ed0*/  @!P0 BRA `(.L_x_8) ;  /* 0xfffffffc00f08947 */ /* 0x000fea000383ffff */
[----:B------:R-:W-:Y:S01]  /*0ee0*/  ULDC.64 UR4, c[0x0][0x598] ;  /* 0x0001660000047ab9 */ /* 0x000fe20000000a00 */
[----:B------:R-:W-:Y:S01]  /*0ef0*/  ULDC.64 UR36, c[0x0][0x208] ;  /* 0x0000820000247ab9 */ /* 0x000fe20000000a00 */
[----:B------:R-:W-:-:S04]  /*0f00*/  ISETP.NE.U32.AND P0, PT, RZ, UR4, PT ;  /* 0x00000004ff007c0c */ /* 0x000fc8000bf05070 */
[----:B------:R-:W-:-:S13]  /*0f10*/  ISETP.NE.AND.EX P0, PT, RZ, UR5, PT, P0 ;  /* 0x00000005ff007c0c */ /* 0x000fda000bf05300 */
[----:B------:R-:W-:Y:S05]  /*0f20*/  @!P0 BRA `(.L_x_11) ;  /* 0x00000000001c8947 */ /* 0x000fea0003800000 */
[----:B------:R-:W0:Y:S02]  /*0f30*/  LDC.64 R4, c[0x0][0x598] ;  /* 0x00016600ff047b82 */ /* 0x000e240000000a00 */
[----:B0-----:R-:W2:Y:S02]  /*0f40*/  LDG.E.64 R4, desc[UR36][R4.64] ;  /* 0x0000002404047981 */ /* 0x001ea4000c1e1b00 */
[----:B--2---:R-:W-:-:S04]  /*0f50*/  ISETP.NE.U32.AND P0, PT, R4, RZ, PT ;  /* 0x000000ff0400720c */ /* 0x004fc80003f05070 */
[----:B------:R-:W-:-:S13]  /*0f60*/  ISETP.NE.AND.EX P0, PT, R5, RZ, PT, P0 ;  /* 0x000000ff0500720c */ /* 0x000fda0003f05300 */
[----:B------:R-:W-:Y:S05]  /*0f70*/  @!P0 BRA `(.L_x_11) ;  /* 0x0000000000088947 */ /* 0x000fea0003800000 */
[----:B------:R0:W5:Y:S01]  /*0f80*/  LD.E R89, desc[UR36][R4.64] ;  /* 0x0000002404597980 */ /* 0x000162000c101900 */
[----:B------:R-:W-:Y:S05]  /*0f90*/  BRA `(.L_x_12) ;  /* 0x0000000000247947 */ /* 0x000fea0003800000 */
.L_x_11:
[----:B------:R-:W-:Y:S02]  /*0fa0*/  ULDC.64 UR4, c[0x0][0x588] ;  /* 0x0001620000047ab9 */ /* 0x000fe40000000a00 */
[----:B------:R-:W-:-:S04]  /*0fb0*/  ISETP.NE.U32.AND P0, PT, RZ, UR4, PT ;  /* 0x00000004ff007c0c */ /* 0x000fc8000bf05070 */
[----:B------:R-:W-:-:S13]  /*0fc0*/  ISETP.NE.AND.EX P0, PT, RZ, UR5, PT, P0 ;  /* 0x00000005ff007c0c */ /* 0x000fda000bf05300 */
[----:B------:R-:W-:Y:S05]  /*0fd0*/  @!P0 BRA `(.L_x_13) ;  /* 0x00000000000c8947 */ /* 0x000fea0003800000 */
[----:B------:R-:W0:Y:S02]  /*0fe0*/  LDC.64 R4, c[0x0][0x588] ;  /* 0x00016200ff047b82 */ /* 0x000e240000000a00 */
[----:B0-----:R1:W5:Y:S01]  /*0ff0*/  LDG.E R89, desc[UR36][R4.64] ;  /* 0x0000002404597981 */ /* 0x001362000c1e1900 */
[----:B------:R-:W-:Y:S05]  /*1000*/  BRA `(.L_x_12) ;  /* 0x0000000000087947 */ /* 0x000fea0003800000 */
.L_x_13:
[----:B------:R-:W-:Y:S02]  /*1010*/  ULDC UR4, c[0x0][0x580] ;  /* 0x0001600000047ab9 */ /* 0x000fe40000000800 */
[----:B------:R-:W-:-:S07]  /*1020*/  IMAD.U32 R89, RZ, RZ, UR4 ;  /* 0x00000004ff597e24 */ /* 0x000fce000f8e00ff */
.L_x_12:
[----:B------:R-:W-:Y:S02]  /*1030*/  ULDC.64 UR4, c[0x0][0x5a0] ;  /* 0x0001680000047ab9 */ /* 0x000fe40000000a00 */
[----:B------:R-:W-:-:S04]  /*1040*/  ISETP.NE.U32.AND P0, PT, RZ, UR4, PT ;  /* 0x00000004ff007c0c */ /* 0x000fc8000bf05070 */
[----:B------:R-:W-:-:S13]  /*1050*/  ISETP.NE.AND.EX P0, PT, RZ, UR5, PT, P0 ;  /* 0x00000005ff007c0c */ /* 0x000fda000bf05300 */
[----:B------:R-:W-:Y:S05]  /*1060*/  @!P0 BRA `(.L_x_14) ;  /* 0x00000000001c8947 */ /* 0x000fea0003800000 */
[----:B01----:R-:W0:Y:S02]  /*1070*/  LDC.64 R4, c[0x0][0x5a0] ;  /* 0x00016800ff047b82 */ /* 0x003e240000000a00 */
[----:B0-----:R-:W2:Y:S02]  /*1080*/  LDG.E.64 R4, desc[UR36][R4.64] ;  /* 0x0000002404047981 */ /* 0x001ea4000c1e1b00 */
[----:B--2---:R-:W-:-:S04]  /*1090*/  ISETP.NE.U32.AND P0, PT, R4, RZ, PT ;  /* 0x000000ff0400720c */ /* 0x004fc80003f05070 */
[----:B------:R-:W-:-:S13]  /*10a0*/  ISETP.NE.AND.EX P0, PT, R5, RZ, PT, P0 ;  /* 0x000000ff0500720c */ /* 0x000fda0003f05300 */
[----:B------:R-:W-:Y:S05]  /*10b0*/  @!P0 BRA `(.L_x_14) ;  /* 0x0000000000088947 */ /* 0x000fea0003800000 */
[----:B------:R0:W5:Y:S01]  /*10c0*/  LD.E R90, desc[UR36][R4.64] ;  /* 0x00000024045a7980 */ /* 0x000162000c101900 */
[----:B------:R-:W-:Y:S05]  /*10d0*/  BRA `(.L_x_15) ;  /* 0x0000000000247947 */ /* 0x000fea0003800000 */
.L_x_14:
[----:B------:R-:W-:Y:S02]  /*10e0*/  ULDC.64 UR4, c[0x0][0x590] ;  /* 0x0001640000047ab9 */ /* 0x000fe40000000a00 */
[----:B------:R-:W-:-:S04]  /*10f0*/  ISETP.NE.U32.AND P0, PT, RZ, UR4, PT ;  /* 0x00000004ff007c0c */ /* 0x000fc8000bf05070 */
[----:B------:R-:W-:-:S13]  /*1100*/  ISETP.NE.AND.EX P0, PT, RZ, UR5, PT, P0 ;  /* 0x00000005ff007c0c */ /* 0x000fda000bf05300 */
[----:B------:R-:W-:Y:S05]  /*1110*/  @!P0 BRA `(.L_x_16) ;  /* 0x00000000000c8947 */ /* 0x000fea0003800000 */
[----:B------:R-:W2:Y:S02]  /*1120*/  LDC.64 R90, c[0x0][0x590] ;  /* 0x00016400ff5a7b82 */ /* 0x000ea40000000a00 */
[----:B--2---:R2:W5:Y:S01]  /*1130*/  LDG.E R90, desc[UR36][R90.64] ;  /* 0x000000245a5a7981 */ /* 0x004562000c1e1900 */
[----:B------:R-:W-:Y:S05]  /*1140*/  BRA `(.L_x_15) ;  /* 0x0000000000087947 */ /* 0x000fea0003800000 */
.L_x_16:
[----:B------:R-:W-:Y:S02]  /*1150*/  ULDC UR4, c[0x0][0x584] ;  /* 0x0001610000047ab9 */ /* 0x000fe40000000800 */
[----:B------:R-:W-:-:S07]  /*1160*/  IMAD.U32 R90, RZ, RZ, UR4 ;  /* 0x00000004ff5a7e24 */ /* 0x000fce000f8e00ff */
.L_x_15:
[----:B------:R-:W-:-:S13]  /*1170*/  LOP3.LUT P0, RZ, R0, 0xff, RZ, 0xc0, !PT ;  /* 0x000000ff00ff7812 */ /* 0x000fda000780c0ff */
[----:B------:R-:W-:Y:S05]  /*1180*/  @!P0 EXIT ;  /* 0x000000000000894d */ /* 0x000fea0003800000 */
[----:B------:R-:W-:Y:S01]  /*1190*/  ULDC UR4, c[0x0][0x28c] ;  /* 0x0000a30000047ab9 */ /* 0x000fe20000000800 */
[----:B------:R-:W-:Y:S01]  /*11a0*/  UMOV UR38, URZ ;  /* 0x0000003f00267c82 */ /* 0x000fe20008000000 */
[----:B------:R-:W-:Y:S01]  /*11b0*/  UIADD3 UR4, UR4, 0x7f, URZ ;  /* 0x0000007f04047890 */ /* 0x000fe2000fffe03f */
[----:B------:R-:W-:-:S03]  /*11c0*/  UMOV UR39, URZ ;  /* 0x0000003f00277c82 */ /* 0x000fc60008000000 */
[----:B------:R-:W-:-:S04]  /*11d0*/  USHF.R.S32.HI UR5, URZ, 0x1f, UR4 ;  /* 0x0000001f3f057899 */ /* 0x000fc80008011404 */
[----:B------:R-:W-:-:S04]  /*11e0*/  ULEA.HI UR5, UR5, UR4, URZ, 0x7 ;  /* 0x0000000405057291 */ /* 0x000fc8000f8f383f */
[----:B------:R-:W-:-:S12]  /*11f0*/  USHF.R.S32.HI UR40, URZ, 0x7, UR5 ;  /* 0x000000073f287899 */ /* 0x000fd80008011405 */
.L_x_168:
[----:B------:R-:W-:Y:S01]  /*1200*/  LOP3.LUT R0, R18, 0x80, RZ, 0xc0, !PT ;  /* 0x0000008012007812 */ /* 0x000fe200078ec0ff */
[----:B------:R-:W3:Y:S01]  /*1210*/  S2UR UR7, SR_CgaCtaId ;  /* 0x00000000000779c3 */ /* 0x000ee20000008800 */
[----:B------:R-:W-:Y:S02]  /*1220*/  UMOV UR6, 0x400 ;  /* 0x0000040000067882 */ /* 0x000fe40000000000 */
[----:B------:R-:W-:-:S06]  /*1230*/  SHF.R.U32.HI R0, RZ, 0x7, R0 ;  /* 0x00000007ff007819 */ /* 0x000fcc0000011600 */
[----:B----4-:R-:W4:Y:S01]  /*1240*/  SHFL.IDX PT, R0, R0, RZ, 0x1f ;  /* 0x00001fff00007589 */ /* 0x010f2200000e0000 */
[----:B---3--:R-:W-:Y:S01]  /*1250*/  ULEA UR6, UR7, UR6, 0x18 ;  /* 0x0000000607067291 */ /* 0x008fe2000f8ec03f */
[----:B----4-:R-:W-:-:S13]  /*1260*/  R2UR UR4, R0 ;  /* 0x00000000000472ca */ /* 0x010fda00000e0000 */
[----:B------:R-:W-:-:S04]  /*1270*/  ULEA.HI UR5, UR4, UR4, URZ, 0x1 ;  /* 0x0000000404057291 */ /* 0x000fc8000f8f083f */
[----:B------:R-:W-:-:S04]  /*1280*/  ULOP3.LUT UR5, UR5, 0x7fffe, URZ, 0xc0, !UPT ;  /* 0x0007fffe05057892 */ /* 0x000fc8000f8ec03f */
[----:B------:R-:W-:-:S03]  /*1290*/  UIADD3 UR5, UR4, -UR5, URZ ;  /* 0x8000000504057290 */ /* 0x000fc6000fffe03f */
[----:B------:R-:W-:Y:S01]  /*12a0*/  ULDC UR4, c[0x0][0x28c] ;  /* 0x0000a30000047ab9 */ /* 0x000fe20000000800 */
[----:B------:R-:W-:Y:S01]  /*12b0*/  ULEA UR5, UR5, UR6, 0xd ;  /* 0x0000000605057291 */ /* 0x000fe2000f8e683f */
[----:B------:R-:W-:-:S03]  /*12c0*/  ISETP.LT.AND P0, PT, RZ, UR4, PT ;  /* 0x00000004ff007c0c */ /* 0x000fc6000bf01270 */
[----:B------:R-:W-:-:S04]  /*12d0*/  UIADD3 UR5, UR5, 0x100, URZ ;  /* 0x0000010005057890 */ /* 0x000fc8000fffe03f */
[----:B------:R-:W-:-:S04]  /*12e0*/  USHF.R.U32.HI UR5, URZ, 0x4, UR5 ;  /* 0x000000043f057899 */ /* 0x000fc80008011605 */
[----:B------:R-:W-:-:S04]  /*12f0*/  ULOP3.LUT UR5, UR5, 0x3fff, URZ, 0xc0, !UPT ;  /* 0x00003fff05057892 */ /* 0x000fc8000f8ec03f */
[----:B------:R-:W-:Y:S01]  /*1300*/  ULOP3.LUT UR41, UR5, 0x10000, URZ, 0xfc, !UPT ;  /* 0x0001000005297892 */ /* 0x000fe2000f8efc3f */
[----:B01----:R-:W-:Y:S11]  /*1310*/  @P0 BRA `(.L_x_17) ;  /* 0x0000000000400947 */ /* 0x003ff60003800000 */
[----:B------:R-:W-:Y:S01]  /*1320*/  MOV R0, 0x0 ;  /* 0x0000000000007802 */ /* 0x000fe20000000f00 */
[----:B------:R-:W-:Y:S01]  /*1330*/  ULDC.64 UR4, c[0x4][0x68] ;  /* 0x01001a0000047ab9 */ /* 0x000fe20000000a00 */
[----:B------:R-:W-:Y:S01]  /*1340*/  ULDC.64 UR6, c[0x4][0x8] ;  /* 0x0100020000067ab9 */ /* 0x000fe20000000a00 */
[----:B01----:R-:W-:Y:S01]  /*1350*/  IMAD.U32 R4, RZ, RZ, UR4 ;  /* 0x00000004ff047e24 */ /* 0x003fe2000f8e00ff */
[----:B------:R0:W1:Y:S01]  /*1360*/  LDC.64 R14, c[0x4][R0] ;  /* 0x01000000000e7b82 */ /* 0x0000620000000a00 */
[----:B------:R-:W-:Y:S01]  /*1370*/  IMAD.U32 R5, RZ, RZ, UR5 ;  /* 0x00000005ff057e24 */ /* 0x000fe2000f8e00ff */
[----:B------:R-:W-:Y:S01]  /*1380*/  ULDC.64 UR4, c[0x4][0x70] ;  /* 0x01001c0000047ab9 */ /* 0x000fe20000000a00 */
[----:B------:R-:W-:Y:S02]  /*1390*/  IMAD.U32 R10, RZ, RZ, UR6 ;  /* 0x00000006ff0a7e24 */ /* 0x000fe4000f8e00ff */
[----:B------:R-:W-:Y:S02]  /*13a0*/  IMAD.U32 R6, RZ, RZ, UR4 ;  /* 0x00000004ff067e24 */ /* 0x000fe4000f8e00ff */
[----:B------:R-:W-:-:S02]  /*13b0*/  IMAD.U32 R7, RZ, RZ, UR5 ;  /* 0x00000005ff077e24 */ /* 0x000fc4000f8e00ff */
[----:B------:R-:W-:Y:S02]  /*13c0*/  IMAD.U32 R11, RZ, RZ, UR7 ;  /* 0x00000007ff0b7e24 */ /* 0x000fe4000f8e00ff */
[----:B------:R-:W-:Y:S02]  /*13d0*/  IMAD.MOV.U32 R8, RZ, RZ, 0x1e1 ;  /* 0x000001e1ff087424 */ /* 0x000fe400078e00ff */
[----:B------:R-:W-:Y:S02]  /*13e0*/  IMAD.MOV.U32 R12, RZ, RZ, 0x1 ;  /* 0x00000001ff0c7424 */ /* 0x000fe400078e00ff */
[----:B0-----:R-:W-:-:S07]  /*13f0*/  IMAD.MOV.U32 R13, RZ, RZ, RZ ;  /* 0x000000ffff0d7224 */ /* 0x001fce00078e00ff */
[----:B------:R-:W-:-:S07]  /*1400*/  LEPC R20, `(.L_x_17) ;  /* 0x000000001014794e */ /* 0x000fce0000000000 */
[----:B-12--5:R-:W-:Y:S05]  /*1410*/  CALL.ABS.NOINC R14 ;  /* 0x000000000e007343 */ /* 0x026fea0003c00000 */
.L_x_17:
[----:B------:R-:W-:-:S04]  /*1420*/  LOP3.LUT R0, R19, 0x1, RZ, 0xfc, !PT ;  /* 0x0000000113007812 */ /* 0x000fc800078efcff */
[----:B------:R-:W-:-:S13]  /*1430*/  ISETP.NE.AND P0, PT, R0, 0x3, PT ;  /* 0x000000030000780c */ /* 0x000fda0003f05270 */
[----:B------:R-:W-:Y:S05]  /*1440*/  @!P0 BRA `(.L_x_18) ;  /* 0x0000000000048947 */ /* 0x000fea0003800000 */
[----:B------:R-:W-:Y:S01]  /*1450*/  BPT.TRAP 0x1 ;  /* 0x000000040000795c */ /* 0x000fe20000300000 */
.L_x_18:
[----:B------:R-:W3:Y:S01]  /*1460*/  S2UR UR5, SR_CgaCtaId ;  /* 0x00000000000579c3 */ /* 0x000ee20000008800 */
[----:B------:R-:W-:Y:S01]  /*1470*/  UMOV UR4, 0x400 ;  /* 0x0000040000047882 */ /* 0x000fe20000000000 */
[----:B------:R-:W-:Y:S02]  /*1480*/  IMAD.U32 R0, RZ, RZ, UR38 ;  /* 0x00000026ff007e24 */ /* 0x000fe4000f8e00ff */
[----:B------:R-:W-:-:S03]  /*1490*/  IMAD.U32 R3, RZ, RZ, UR39 ;  /* 0x00000027ff037e24 */ /* 0x000fc6000f8e00ff */
[----:B------:R-:W-:Y:S01]  /*14a0*/  SHF.L.U32 R0, R0, 0x1f, RZ ;  /* 0x0000001f00007819 */ /* 0x000fe200000006ff */
[----:B---3--:R-:W-:-:S06]  /*14b0*/  ULEA UR4, UR5, UR4, 0x18 ;  /* 0x0000000405047291 */ /* 0x008fcc000f8ec03f */
[----:B------:R-:W-:-:S04]  /*14c0*/  IMAD.U32 R6, RZ, RZ, UR4 ;  /* 0x00000004ff067e24 */ /* 0x000fc8000f8e00ff */
[----:B------:R-:W-:-:S04]  /*14d0*/  IMAD R3, R3, 0x8, R6 ;  /* 0x0000000803037824 */ /* 0x000fc800078e0206 */
[----:B------:R3:W4:Y:S01]  /*14e0*/  SYNCS.PHASECHK.TRANS64.TRYWAIT P1, [R3+URZ], R0 ;  /* 0x00000000030075a7 */ /* 0x000722000802017f */
[----:B------:R-:W-:Y:S05]  /*14f0*/  @!P0 BRA `(.L_x_19) ;  /* 0x0000000000048947 */ /* 0x000fea0003800000 */
[----:B------:R-:W-:Y:S01]  /*1500*/  BPT.TRAP 0x1 ;  /* 0x000000040000795c */ /* 0x000fe20000300000 */
.L_x_19:
[----:B----4-:R-:W-:Y:S05]  /*1510*/  @P1 BRA `(.L_x_20) ;  /* 0x0000000000081947 */ /* 0x010fea0003800000 */
[----:B------:R-:W4:Y:S02]  /*1520*/  SYNCS.PHASECHK.TRANS64.TRYWAIT P1, [R3+URZ], R0 ;  /* 0x00000000030075a7 */ /* 0x000f24000802017f */
[----:B----4-:R-:W-:Y:S05]  /*1530*/  @!P1 BRA `(.L_x_21) ;  /* 0x0000005c00f89947 */ /* 0x010fea0003800000 */
.L_x_20:
[----:B------:R-:W-:-:S04]  /*1540*/  UISETP.LT.AND UP0, UPT, UR40, 0x1, UPT ;  /* 0x000000012800788c */ /* 0x000fc8000bf01270 */
[----:B------:R-:W-:-:S06]  /*1550*/  USEL UR4, UR40, 0x1, UP0 ;  /* 0x0000000128047887 */ /* 0x000fcc0008000000 */
[----:B---34-:R-:W-:Y:S01]  /*1560*/  IMAD.U32 R0, RZ, RZ, UR4 ;  /* 0x00000004ff007e24 */ /* 0x018fe2000f8e00ff */
[----:B------:R-:W-:Y:S05]  /*1570*/  WARPSYNC.ALL ;  /* 0x0000000000007948 */ /* 0x000fea0003800000 */
[----:B------:R-:W-:-:S04]  /*1580*/  IADD3 R0, -R0, UR40, RZ ;  /* 0x0000002800007c10 */ /* 0x000fc8000fffe1ff */
[----:B------:R-:W-:Y:S02]  /*1590*/  ISETP.GE.AND P1, PT, R0, 0x1, PT ;  /* 0x000000010000780c */ /* 0x000fe40003f26270 */
[----:B------:R-:W-:Y:S01]  /*15a0*/  R2UR UR4, R6 ;  /* 0x00000000060472ca */ /* 0x000fe200000e0000 */
[----:B------:R-:W-:Y:S01]  /*15b0*/  ULEA UR6, UR39, UR41, 0xb ;  /* 0x0000002927067291 */ /* 0x000fe2000f8e583f */
[----:B------:R-:W-:Y:S01]  /*15c0*/  WARPGROUP.ARRIVE ;  /* 0x00000000000079c5 */ /* 0x000fe20000000000 */
[----:B------:R-:W-:Y:S01]  /*15d0*/  UMOV UR9, 0x40000040 ;  /* 0x4000004000097882 */ /* 0x000fe20000000000 */
[----:B------:R-:W-:Y:S01]  /*15e0*/  UMOV UR11, 0x40000040 ;  /* 0x40000040000b7882 */ /* 0x000fe20000000000 */
[----:B------:R-:W-:-:S03]  /*15f0*/  UIADD3 UR7, UR6, 0x400, URZ ;  /* 0x0000040006077890 */ /* 0x000fc6000fffe03f */
[----:B------:R-:W-:-:S05]  /*1600*/  UMOV UR8, UR6 ;  /* 0x0000000600087c82 */ /* 0x000fca0008000000 */
[----:B------:R-:W-:-:S04]  /*1610*/  UIADD3 UR4, UR4, 0x28100, URZ ;  /* 0x0002810004047890 */ /* 0x000fc8000fffe03f */
[----:B------:R-:W-:-:S04]  /*1620*/  USHF.R.U32.HI UR4, URZ, 0x4, UR4 ;  /* 0x000000043f047899 */ /* 0x000fc80008011604 */
[----:B------:R-:W-:-:S04]  /*1630*/  ULOP3.LUT UR4, UR4, 0x3fff, URZ, 0xc0, !UPT ;  /* 0x00003fff04047892 */ /* 0x000fc8000f8ec03f */
[----:B------:R-:W-:-:S04]  /*1640*/  ULOP3.LUT UR4, UR4, 0x10000, URZ, 0xfc, !UPT ;  /* 0x0001000004047892 */ /* 0x000fc8000f8efc3f */
[----:B------:R-:W-:-:S07]  /*1650*/  ULEA UR5, UR39, UR4, 0x9 ;  /* 0x0000000427057291 */ /* 0x000fce000f8e483f */
[----:B------:R-:W-:Y:S02]  /*1660*/  UMOV UR10, UR5 ;  /* 0x00000005000a7c82 */ /* 0x000fe40008000000 */
[----:B------:R-:W-:Y:S01]  /*1670*/  IGMMA.64x64x32.S8.S8 R56, gdesc[UR8], RZ, !UPT, gsb0 ;  /* 0x01e00000083879f1 */ /* 0x000fe2000c0410ff */
[----:B------:R-:W-:Y:S01]  /*1680*/  UMOV UR8, UR7 ;  /* 0x0000000700087c82 */ /* 0x000fe20008000000 */
[----:B------:R-:W-:Y:S01]  /*1690*/  UMOV UR9, 0x40000040 ;  /* 0x4000004000097882 */ /* 0x000fe20000000000 */
[----:B------:R-:W-:Y:S01]  /*16a0*/  UIADD3 UR7, UR6, 0x402, URZ ;  /* 0x0000040206077890 */ /* 0x000fe2000fffe03f */
[----:B------:R-:W-:Y:S02]  /*16b0*/  WARPGROUP.DEPBAR.LE gsb0, 0x0 ;  /* 0x00008000000079c5 */ /* 0x000fe40000010000 */
[----:B------:R-:W-:-:S06]  /*16c0*/  WARPGROUP.ARRIVE ;  /* 0x00000000000079c5 */ /* 0x000fcc0000000000 */
[----:B------:R-:W-:Y:S01]  /*16d0*/  IGMMA.64x64x32.S8.S8 R24, gdesc[UR8], RZ, !UPT, gsb0 ;  /* 0x01e00000081879f1 */ /* 0x000fe2000c0410ff */
[----:B------:R-:W-:Y:S02]  /*16e0*/  UIADD3 UR8, UR6, 0x2, URZ ;  /* 0x0000000206087890 */ /* 0x000fe4000fffe03f */
[----:B------:R-:W-:Y:S01]  /*16f0*/  UIADD3 UR10, UR5, 0x2, URZ ;  /* 0x00000002050a7890 */ /* 0x000fe2000fffe03f */
[----:B------:R-:W-:Y:S01]  /*1700*/  UMOV UR9, 0x40000040 ;  /* 0x4000004000097882 */ /* 0x000fe20000000000 */
[----:B------:R-:W-:Y:S01]  /*1710*/  UMOV UR11, 0x40000040 ;  /* 0x40000040000b7882 */ /* 0x000fe20000000000 */
[----:B------:R-:W-:Y:S02]  /*1720*/  WARPGROUP.DEPBAR.LE gsb0, 0x0 ;  /* 0x00008000000079c5 */ /* 0x000fe40000010000 */
[----:B------:R-:W-:-:S06]  /*1730*/  WARPGROUP.ARRIVE ;  /* 0x00000000000079c5 */ /* 0x000fcc0000000000 */
[----:B------:R-:W-:Y:S01]  /*1740*/  IGMMA.64x64x32.S8.S8 R56, gdesc[UR8], R56, gsb0 ;  /* 0x01e00000083879f1 */ /* 0x000fe20008041038 */
[----:B------:R-:W-:Y:S01]  /*1750*/  UMOV UR8, UR7 ;  /* 0x0000000700087c82 */ /* 0x000fe20008000000 */
[----:B------:R-:W-:Y:S01]  /*1760*/  UMOV UR9, 0x40000040 ;  /* 0x4000004000097882 */ /* 0x000fe20000000000 */
[----:B------:R-:W-:Y:S01]  /*1770*/  UIADD3 UR7, UR6, 0x404, URZ ;  /* 0x0000040406077890 */ /* 0x000fe2000fffe03f */
[----:B------:R-:W-:Y:S02]  /*1780*/  WARPGROUP.DEPBAR.LE gsb0, 0x0 ;  /* 0x00008000000079c5 */ /* 0x000fe40000010000 */
[----:B------:R-:W-:-:S06]  /*1790*/  WARPGROUP.ARRIVE ;  /* 0x00000000000079c5 */ /* 0x000fcc0000000000 */
[----:B------:R-:W-:Y:S01]  /*17a0*/  IGMMA.64x64x32.S8.S8 R24, gdesc[UR8], R24, gsb0 ;  /* 0x01e00000081879f1 */ /* 0x000fe20008041018 */
        /* <DEDUP_REMOVED lines=9> */
[----:B------:R-:W-:Y:S02]  /*1840*/  WARPGROUP.DEPBAR.LE gsb0, 0x0 ;  /* 0x00008000000079c5 */ /* 0x000fe40000010000 */
[----:B------:R-:W-:-:S06]  /*1850*/  WARPGROUP.ARRIVE ;  /* 0x00000000000079c5 */ /* 0x000fcc0000000000 */
[----:B------:R-:W-:Y:S01]  /*1860*/  IGMMA.64x64x32.S8.S8 R24, gdesc[UR8], R24, gsb0 ;  /* 0x01e00000081879f1 */ /* 0x000fe20008041018 */
[----:B------:R-:W-:Y:S02]  /*1870*/  UIADD3 UR8, UR6, 0x6, URZ ;  /* 0x0000000606087890 */ /* 0x000fe4000fffe03f */
[----:B------:R-:W-:Y:S01]  /*1880*/  UIADD3 UR10, UR5, 0x6, URZ ;  /* 0x00000006050a7890 */ /* 0x000fe2000fffe03f */
[----:B------:R-:W-:Y:S01]  /*1890*/  UMOV UR9, 0x40000040 ;  /* 0x4000004000097882 */ /* 0x000fe20000000000 */
[----:B------:R-:W-:Y:S01]  /*18a0*/  UMOV UR11, 0x40000040 ;  /* 0x40000040000b7882 */ /* 0x000fe20000000000 */
[----:B------:R-:W-:Y:S01]  /*18b0*/  UIADD3 UR6, UR6, 0x406, URZ ;  /* 0x0000040606067890 */ /* 0x000fe2000fffe03f */
[----:B------:R-:W-:Y:S02]  /*18c0*/  WARPGROUP.DEPBAR.LE gsb0, 0x0 ;  /* 0x00008000000079c5 */ /* 0x000fe40000010000 */
[----:B------:R-:W-:-:S06]  /*18d0*/  WARPGROUP.ARRIVE ;  /* 0x00000000000079c5 */ /* 0x000fcc0000000000 */
[----:B------:R-:W-:Y:S01]  /*18e0*/  IGMMA.64x64x32.S8.S8 R56, gdesc[UR8], R56, gsb0 ;  /* 0x01e00000083879f1 */ /* 0x000fe20008041038 */
[----:B------:R-:W-:Y:S01]  /*18f0*/  UMOV UR8, UR6 ;  /* 0x0000000600087c82 */ /* 0x000fe20008000000 */
[----:B------:R-:W-:Y:S01]  /*1900*/  UMOV UR9, 0x40000040 ;  /* 0x4000004000097882 */ /* 0x000fe20000000000 */
[----:B------:R-:W-:Y:S02]  /*1910*/  WARPGROUP.DEPBAR.LE gsb0, 0x0 ;  /* 0x00008000000079c5 */ /* 0x000fe40000010000 */
[----:B------:R-:W-:-:S06]  /*1920*/  WARPGROUP.ARRIVE ;  /* 0x00000000000079c5 */ /* 0x000fcc0000000000 */
[----:B------:R-:W-:Y:S03]  /*1930*/  IGMMA.64x64x32.S8.S8 R24, gdesc[UR8], R24, gsb0 ;  /* 0x01e00000081879f1 */ /* 0x000fe60008041018 */
[----:B------:R-:W-:Y:S02]  /*1940*/  WARPGROUP.DEPBAR.LE gsb0, 0x0 ;  /* 0x00008000000079c5 */ /* 0x000fe40000010000 */
[----:B------:R-:W-:Y:S05]  /*1950*/  @!P1 BRA `(.L_x_22) ;  /* 0x0000000400849947 */ /* 0x000fea0003800000 */
[----:B------:R-:W-:Y:S02]  /*1960*/  UIADD3 UR5, UR39, 0x1, URZ ;  /* 0x0000000127057890 */ /* 0x000fe4000fffe03f */
[----:B------:R-:W-:Y:S02]  /*1970*/  IMAD.U32 R3, RZ, RZ, UR39 ;  /* 0x00000027ff037e24 */ /* 0x000fe4000f8e00ff */
[----:B------:R-:W-:-:S04]  /*1980*/  UISETP.NE.AND UP0, UPT, UR5, 0x5, UPT ;  /* 0x000000050500788c */ /* 0x000fc8000bf05270 */
[----:B------:R-:W-:Y:S02]  /*1990*/  USEL UR6, URZ, 0x1, UP0 ;  /* 0x000000013f067887 */ /* 0x000fe40008000000 */
[----:B------:R-:W-:Y:S02]  /*19a0*/  USEL UR5, UR5, URZ, UP0 ;  /* 0x0000003f05057287 */ /* 0x000fe40008000000 */
[----:B------:R-:W-:-:S06]  /*19b0*/  ULOP3.LUT UR6, UR38, UR6, URZ, 0x3c, !UPT ;  /* 0x0000000626067292 */ /* 0x000fcc000f8e3c3f */
[----:B------:R-:W-:-:S07]  /*19c0*/  IMAD.U32 R7, RZ, RZ, UR6 ;  /* 0x00000006ff077e24 */ /* 0x000fce000f8e00ff */
.L_x_29:
[----:B------:R-:W-:Y:S05]  /*19d0*/  @!P0 BRA `(.L_x_23) ;  /* 0x0000000000048947 */ /* 0x000fea0003800000 */
[----:B------:R-:W-:Y:S01]  /*19e0*/  BPT.TRAP 0x1 ;  /* 0x000000040000795c */ /* 0x000fe20000300000 */
.L_x_23:
[----:B------:R-:W3:Y:S01]  /*19f0*/  S2UR UR7, SR_CgaCtaId ;  /* 0x00000000000779c3 */ /* 0x000ee20000008800 */
[----:B------:R-:W-:Y:S01]  /*1a00*/  UMOV UR6, 0x400 ;  /* 0x0000040000067882 */ /* 0x000fe20000000000 */
[----:B01----:R-:W-:Y:S01]  /*1a10*/  IMAD.U32 R5, RZ, RZ, UR5 ;  /* 0x00000005ff057e24 */ /* 0x003fe2000f8e00ff */
[----:B------:R-:W-:Y:S01]  /*1a20*/  SHF.L.U32 R4, R7, 0x1f, RZ ;  /* 0x0000001f07047819 */ /* 0x000fe200000006ff */
[----:B---3--:R-:W-:-:S06]  /*1a30*/  ULEA UR6, UR7, UR6, 0x18 ;  /* 0x0000000607067291 */ /* 0x008fcc000f8ec03f */
[----:B------:R-:W-:-:S04]  /*1a40*/  IMAD.U32 R6, RZ, RZ, UR6 ;  /* 0x00000006ff067e24 */ /* 0x000fc8000f8e00ff */
[----:B------:R-:W-:-:S04]  /*1a50*/  IMAD R5, R5, 0x8, R6 ;  /* 0x0000000805057824 */ /* 0x000fc800078e0206 */
[----:B------:R0:W1:Y:S01]  /*1a60*/  SYNCS.PHASECHK.TRANS64.TRYWAIT P1, [R5+URZ], R4 ;  /* 0x00000004050075a7 */ /* 0x000062000802017f */
[----:B------:R-:W-:Y:S05]  /*1a70*/  @!P0 BRA `(.L_x_24) ;  /* 0x0000000000048947 */ /* 0x000fea0003800000 */
[----:B------:R-:W-:Y:S01]  /*1a80*/  BPT.TRAP 0x1 ;  /* 0x000000040000795c */ /* 0x000fe20000300000 */
.L_x_24:
[----:B-1----:R-:W-:Y:S05]  /*1a90*/  @P1 BRA `(.L_x_25) ;  /* 0x0000000000081947 */ /* 0x002fea0003800000 */
[----:B------:R-:W1:Y:S02]  /*1aa0*/  SYNCS.PHASECHK.TRANS64.TRYWAIT P1, [R5+URZ], R4 ;  /* 0x00000004050075a7 */ /* 0x000e64000802017f */
[----:B-1----:R-:W-:Y:S05]  /*1ab0*/  @!P1 BRA `(.L_x_26) ;  /* 0x0000005800ac9947 */ /* 0x002fea0003800000 */
.L_x_25:
[----:B------:R-:W-:Y:S01]  /*1ac0*/  ULEA UR6, UR5, UR4, 0x9 ;  /* 0x0000000405067291 */ /* 0x000fe2000f8e483f */
[----:B------:R-:W-:Y:S01]  /*1ad0*/  WARPGROUP.ARRIVE ;  /* 0x00000000000079c5 */ /* 0x000fe20000000000 */
[----:B------:R-:W-:Y:S01]  /*1ae0*/  ULEA UR7, UR5, UR41, 0xb ;  /* 0x0000002905077291 */ /* 0x000fe2000f8e583f */
[----:B------:R-:W-:Y:S01]  /*1af0*/  UMOV UR11, 0x40000040 ;  /* 0x40000040000b7882 */ /* 0x000fe20000000000 */
[----:B------:R-:W-:Y:S02]  /*1b00*/  UMOV UR9, 0x40000040 ;  /* 0x4000004000097882 */ /* 0x000fe40000000000 */
[----:B------:R-:W-:Y:S01]  /*1b10*/  UIADD3 UR12, UR7, 0x400, URZ ;  /* 0x00000400070c7890 */ /* 0x000fe2000fffe03f */
[----:B------:R-:W-:Y:S02]  /*1b20*/  UMOV UR10, UR6 ;  /* 0x00000006000a7c82 */ /* 0x000fe40008000000 */
[----:B------:R-:W-:Y:S02]  /*1b30*/  UMOV UR8, UR7 ;  /* 0x0000000700087c82 */ /* 0x000fe40008000000 */
[----:B------:R-:W-:Y:S01]  /*1b40*/  IGMMA.64x64x32.S8.S8 R56, gdesc[UR8], R56, gsb0 ;  /* 0x01e00000083879f1 */ /* 0x000fe20008041038 */
[----:B------:R-:W-:Y:S01]  /*1b50*/  UMOV UR9, 0x40000040 ;  /* 0x4000004000097882 */ /* 0x000fe20000000000 */
[----:B------:R-:W-:Y:S01]  /*1b60*/  UMOV UR8, UR12 ;  /* 0x0000000c00087c82 */ /* 0x000fe20008000000 */
[----:B------:R-:W-:Y:S01]  /*1b70*/  UIADD3 UR12, UR7, 0x402, URZ ;  /* 0x00000402070c7890 */ /* 0x000fe2000fffe03f */
[----:B------:R-:W-:-:S02]  /*1b80*/  WARPGROUP.DEPBAR.LE gsb0, 0x0 ;  /* 0x00008000000079c5 */ /* 0x000fc40000010000 */
        /* <DEDUP_REMOVED lines=42> */
[----:B------:R-:W-:Y:S01]  /*1e30*/  BPT.TRAP 0x1 ;  /* 0x000000040000795c */ /* 0x000fe20000300000 */
.L_x_27:
[----:B------:R-:W-:-:S13]  /*1e40*/  ISETP.NE.AND P1, PT, R23, RZ, PT ;  /* 0x000000ff1700720c */ /* 0x000fda0003f25270 */
[----:B01----:R-:W-:-:S04]  /*1e50*/  @P1 IMAD R4, R3, 0x8, R6 ;  /* 0x0000000803041824 */ /* 0x003fc800078e0206 */
[----:B------:R-:W-:-:S05]  /*1e60*/  @P1 VIADD R5, R4, 0x28 ;  /* 0x0000002804051836 */ /* 0x000fca0000000000 */
[----:B------:R-:W-:-:S04]  /*1e70*/  @P1 PRMT R5, R22, 0x654, R5 ;  /* 0x0000065416051816 */ /* 0x000fc80000000005 */
[----:B------:R0:W-:Y:S01]  /*1e80*/  @P1 SYNCS.ARRIVE.TRANS64.RED.A1T0 RZ, [R5+URZ], RZ ;  /* 0x000000ff05ff19a7 */ /* 0x0001e2000810043f */
[----:B------:R-:W-:-:S13]  /*1e90*/  ISETP.GT.U32.AND P1, PT, R19, 0x1, PT ;  /* 0x000000011300780c */ /* 0x000fda0003f24070 */
[----:B0-----:R-:W-:Y:S05]  /*1ea0*/  @P1 BRA `(.L_x_28) ;  /* 0x0000000000041947 */ /* 0x001fea0003800000 */
[----:B------:R-:W-:Y:S01]  /*1eb0*/  BPT.TRAP 0x1 ;  /* 0x000000040000795c */ /* 0x000fe20000300000 */
.L_x_28:
[----:B------:R-:W-:Y:S01]  /*1ec0*/  UIADD3 UR5, UR5, 0x1, URZ ;  /* 0x0000000105057890 */ /* 0x000fe2000fffe03f */
[C---:B------:R-:W-:Y:S01]  /*1ed0*/  ISETP.GT.AND P2, PT, R0.reuse, 0x1, PT ;  /* 0x000000010000780c */ /* 0x040fe20003f44270 */
[----:B------:R-:W-:Y:S02]  /*1ee0*/  VIADD R3, R3, 0x1 ;  /* 0x0000000103037836 */ /* 0x000fe40000000000 */
[----:B------:R-:W-:Y:S01]  /*1ef0*/  UISETP.NE.AND UP0, UPT, UR5, 0x5, UPT ;  /* 0x000000050500788c */ /* 0x000fe2000bf05270 */
[----:B------:R-:W-:Y:S02]  /*1f00*/  VIADD R0, R0, 0xffffffff ;  /* 0xffffffff00007836 */ /* 0x000fe40000000000 */
[C---:B------:R-:W-:Y:S01]  /*1f10*/  ISETP.NE.AND P1, PT, R3.reuse, 0x5, PT ;  /* 0x000000050300780c */ /* 0x040fe20003f25270 */
[----:B------:R-:W-:Y:S02]  /*1f20*/  USEL UR6, URZ, 0x1, UP0 ;  /* 0x000000013f067887 */ /* 0x000fe40008000000 */
[----:B------:R-:W-:Y:S01]  /*1f30*/  USEL UR5, UR5, URZ, UP0 ;  /* 0x0000003f05057287 */ /* 0x000fe20008000000 */
[----:B------:R-:W-:-:S03]  /*1f40*/  SEL R3, R3, RZ, P1 ;  /* 0x000000ff03037207 */ /* 0x000fc60000800000 */
[----:B------:R-:W-:Y:S01]  /*1f50*/  LOP3.LUT R7, R7, UR6, RZ, 0x3c, !PT ;  /* 0x0000000607077c12 */ /* 0x000fe2000f8e3cff */
[----:B------:R-:W-:Y:S07]  /*1f60*/  @P2 BRA `(.L_x_29) ;  /* 0xfffffff800982947 */ /* 0x000fee000383ffff */
.L_x_22:
[----:B------:R-:W3:Y:S02]  /*1f70*/  LDC R0, c[0x0][0x28c] ;  /* 0x0000a300ff007b82 */ /* 0x000ee40000000800 */
[----:B---3--:R-:W-:-:S13]  /*1f80*/  ISETP.GE.AND P1, PT, R0, 0x1, PT ;  /* 0x000000010000780c */ /* 0x008fda0003f26270 */
[----:B------:R-:W-:Y:S05]  /*1f90*/  @!P1 BRA `(.L_x_30) ;  /* 0x0000000000509947 */ /* 0x000fea0003800000 */
[----:B------:R-:W-:Y:S05]  /*1fa0*/  @!P0 BRA `(.L_x_31) ;  /* 0x0000000000048947 */ /* 0x000fea0003800000 */
[----:B------:R-:W-:Y:S01]  /*1fb0*/  BPT.TRAP 0x1 ;  /* 0x000000040000795c */ /* 0x000fe20000300000 */
.L_x_31:
[----:B------:R-:W-:Y:S01]  /*1fc0*/  ISETP.NE.AND P0, PT, R23, RZ, PT ;  /* 0x000000ff1700720c */ /* 0x000fe20003f05270 */
[----:B------:R-:W-:Y:S01]  /*1fd0*/  BSSY B0, `(.L_x_32) ;  /* 0x000000e000007945 */ /* 0x000fe20003800000 */
[----:B------:R-:W-:-:S11]  /*1fe0*/  ISETP.GT.U32.AND P1, PT, R19, 0x1, PT ;  /* 0x000000011300780c */ /* 0x000fd60003f24070 */
[----:B------:R-:W-:Y:S05]  /*1ff0*/  @!P0 BRA `(.L_x_33) ;  /* 0x00000000002c8947 */ /* 0x000fea0003800000 */
[----:B------:R-:W-:-:S04]  /*2000*/  UISETP.LT.AND UP0, UPT, UR40, 0x1, UPT ;  /* 0x000000012800788c */ /* 0x000fc8000bf01270 */
[----:B------:R-:W-:-:S04]  /*2010*/  USEL UR6, UR40, 0x1, UP0 ;  /* 0x0000000128067887 */ /* 0x000fc80008000000 */
[----:B------:R-:W-:-:S04]  /*2020*/  UIADD3 UR6, UR39, UR40, -UR6 ;  /* 0x0000002827067290 */ /* 0x000fc8000fffe806 */
[----:B------:R-:W-:-:S04]  /*2030*/  UIMAD.WIDE.U32 UR4, UR6, -0x33333333, URZ ;  /* 0xcccccccd060478a5 */ /* 0x000fc8000f8e003f */
[----:B------:R-:W-:-:S04]  /*2040*/  USHF.R.U32.HI UR4, URZ, 0x2, UR5 ;  /* 0x000000023f047899 */ /* 0x000fc80008011605 */
[----:B------:R-:W-:-:S06]  /*2050*/  UIMAD UR6, UR4, -0x5, UR6 ;  /* 0xfffffffb040678a4 */ /* 0x000fcc000f8e0206 */
[----:B------:R-:W-:-:S04]  /*2060*/  IMAD.U32 R3, RZ, RZ, UR6 ;  /* 0x00000006ff037e24 */ /* 0x000fc8000f8e00ff */
[----:B------:R-:W-:-:S04]  /*2070*/  IMAD R0, R3, 0x8, R6 ;  /* 0x0000000803007824 */ /* 0x000fc800078e0206 */
[----:B------:R-:W-:-:S05]  /*2080*/  VIADD R3, R0, 0x28 ;  /* 0x0000002800037836 */ /* 0x000fca0000000000 */
[----:B------:R-:W-:-:S04]  /*2090*/  PRMT R3, R22, 0x654, R3 ;  /* 0x0000065416037816 */ /* 0x000fc80000000003 */
[----:B------:R3:W-:Y:S03]  /*20a0*/  SYNCS.ARRIVE.TRANS64.RED.A1T0 RZ, [R3+URZ], RZ ;  /* 0x000000ff03ff79a7 */ /* 0x0007e6000810043f */
.L_x_33:
[----:B------:R-:W-:Y:S05]  /*20b0*/  BSYNC B0 ;  /* 0x0000000000007941 */ /* 0x000fea0003800000 */
.L_x_32:
[----:B------:R-:W-:Y:S05]  /*20c0*/  @P1 BRA `(.L_x_30) ;  /* 0x0000000000041947 */ /* 0x000fea0003800000 */
[----:B------:R-:W-:Y:S01]  /*20d0*/  BPT.TRAP 0x1 ;  /* 0x000000040000795c */ /* 0x000fe20000300000 */
.L_x_30:
[----:B------:R-:W4:Y:S01]  /*20e0*/  LDC R6, c[0x0][0x288] ;  /* 0x0000a200ff067b82 */ /* 0x000f220000000800 */
[----:B------:R-:W-:Y:S01]  /*20f0*/  IMAD.SHL.U32 R93, R93, 0x40, RZ ;  /* 0x000000405d5d7824 */ /* 0x000fe200078e00ff */
[----:B------:R-:W-:Y:S01]  /*2100*/  UIADD3 UR39, UR40, UR39, URZ ;  /* 0x0000002728277290 */ /* 0x000fe2000fffe03f */
[--C-:B------:R-:W-:Y:S01]  /*2110*/  SHF.R.U32.HI R0, RZ, 0x2, R18.reuse ;  /* 0x00000002ff007819 */ /* 0x100fe20000011612 */
[----:B------:R-:W-:Y:S01]  /*2120*/  IMAD.SHL.U32 R9, R92, 0x100, RZ ;  /* 0x000001005c097824 */ /* 0x000fe200078e00ff */
[C---:B01----:R-:W-:Y:S01]  /*2130*/  LOP3.LUT R4, R18.reuse, 0x60, RZ, 0xc0, !PT ;  /* 0x0000006012047812 */ /* 0x043fe200078ec0ff */
[----:B------:R-:W-:Y:S01]  /*2140*/  UISETP.GT.U32.AND UP0, UPT, UR39, 0x4, UPT ;  /* 0x000000042700788c */ /* 0x000fe2000bf04070 */
[----:B------:R-:W-:Y:S01]  /*2150*/  SHF.R.U32.HI R5, RZ, 0x7, R18 ;  /* 0x00000007ff057819 */ /* 0x000fe20000011612 */
[----:B------:R-:W-:Y:S01]  /*2160*/  IMAD.SHL.U32 R14, R18, 0x2, RZ ;  /* 0x00000002120e7824 */ /* 0x000fe200078e00ff */
[----:B---3--:R-:W-:Y:S01]  /*2170*/  LOP3.LUT R3, R0, 0x7, RZ, 0xc0, !PT ;  /* 0x0000000700037812 */ /* 0x008fe200078ec0ff */
[----:B------:R-:W-:Y:S01]  /*2180*/  ULDC UR7, c[0x0][0x284] ;  /* 0x0000a10000077ab9 */ /* 0x000fe20000000800 */
[----:B------:R-:W-:Y:S01]  /*2190*/  SHF.R.U32.HI R8, RZ, 0x1, R4 ;  /* 0x00000001ff087819 */ /* 0x000fe20000011604 */
[----:B------:R-:W-:Y:S01]  /*21a0*/  UISETP.LT.U32.AND UP0, UPT, UR40, 0x5, UP0 ;  /* 0x000000052800788c */ /* 0x000fe20008701070 */
[----:B------:R-:W-:Y:S01]  /*21b0*/  LOP3.LUT R0, R5, 0x1, RZ, 0xc0, !PT ;  /* 0x0000000105007812 */ /* 0x000fe200078ec0ff */
[----:B------:R-:W-:Y:S01]  /*21c0*/  UISETP.GE.U32.AND UP1, UPT, UR40, 0x5, UPT ;  /* 0x000000052800788c */ /* 0x000fe2000bf26070 */
[----:B------:R-:W-:Y:S01]  /*21d0*/  IADD3 R5, RZ, -R8, -R3 ;  /* 0x80000008ff057210 */ /* 0x000fe20007ffe803 */
[----:B------:R-:W-:Y:S01]  /*21e0*/  ULDC.64 UR8, c[0x0][0x5d0] ;  /* 0x0001740000087ab9 */ /* 0x000fe20000000a00 */
[----:B------:R-:W-:Y:S01]  /*21f0*/  SHF.R.S32.HI R96, RZ, 0x1f, R88 ;  /* 0x0000001fff607819 */ /* 0x000fe20000011458 */
[----:B------:R-:W-:Y:S01]  /*2200*/  IMAD.SHL.U32 R10, R0, 0x40, RZ ;  /* 0x00000040000a7824 */ /* 0x000fe200078e00ff */
[----:B------:R-:W-:Y:S01]  /*2210*/  LOP3.LUT R4, R18, 0x3, RZ, 0xc0, !PT ;  /* 0x0000000312047812 */ /* 0x000fe200078ec0ff */
[----:B------:R-:W-:Y:S01]  /*2220*/  UIMAD.WIDE.U32 UR4, UR39, -0x33333333, URZ ;  /* 0xcccccccd270478a5 */ /* 0x000fe2000f8e003f */
[C---:B------:R-:W-:Y:S01]  /*2230*/  LOP3.LUT R14, R93.reuse, 0x6, R14, 0xf8, !PT ;  /* 0x000000065d0e7812 */ /* 0x040fe200078ef80e */
[----:B------:R-:W-:Y:S01]  /*2240*/  USEL UR6, URZ, 0x1, !UP0 ;  /* 0x000000013f067887 */ /* 0x000fe2000c000000 */
[----:B------:R-:W-:Y:S01]  /*2250*/  IMAD R102, R0, -0x40, R5 ;  /* 0xffffffc000667824 */ /* 0x000fe200078e0205 */
[----:B----4-:R-:W-:Y:S01]  /*2260*/  ISETP.GE.AND P0, PT, R93, R6, PT ;  /* 0x000000065d00720c */ /* 0x010fe20003f06270 */
[----:B------:R-:W-:Y:S01]  /*2270*/  IMAD R7, R96, UR8, RZ ;  /* 0x0000000860077c24 */ /* 0x000fe2000f8e02ff */
[----:B------:R-:W-:Y:S01]  /*2280*/  SHF.R.S32.HI R15, RZ, 0x1f, R14 ;  /* 0x0000001fff0f7819 */ /* 0x000fe2000001140e */
[----:B------:R-:W-:Y:S01]  /*2290*/  IMAD R0, R4, -0x2, R6 ;  /* 0xfffffffe04007824 */ /* 0x000fe200078e0206 */
[C---:B------:R-:W-:Y:S01]  /*22a0*/  ISETP.GE.OR P0, PT, R9.reuse, UR7, P0 ;  /* 0x0000000709007c0c */ /* 0x040fe20008706670 */
[----:B------:R-:W-:Y:S01]  /*22b0*/  IMAD.WIDE R4, R92, 0x100, RZ ;  /* 0x000001005c047825 */ /* 0x000fe200078e02ff */
[----:B------:R-:W-:Y:S01]  /*22c0*/  USHF.R.U32.HI UR4, URZ, 0x2, UR5 ;  /* 0x000000023f047899 */ /* 0x000fe20008011605 */
[----:B------:R-:W-:Y:S01]  /*22d0*/  LOP3.LUT R3, R10, 0x40, R3, 0xe2, !PT ;  /* 0x000000400a037812 */ /* 0x000fe200078ee203 */
[----:B------:R-:W-:Y:S01]  /*22e0*/  ULOP3.LUT UR38, UR38, UR6, URZ, 0x3c, !UPT ;  /* 0x0000000626267292 */ /* 0x000fe2000f8e3c3f */
[C---:B------:R-:W-:Y:S01]  /*22f0*/  IMAD R11, R88.reuse, UR9, R7 ;  /* 0x00000009580b7c24 */ /* 0x040fe2000f8e0207 */
[----:B------:R-:W-:Y:S01]  /*2300*/  UIMAD UR39, UR4, -0x5, UR39 ;  /* 0xfffffffb042778a4 */ /* 0x000fe2000f8e0227 */
[----:B------:R-:W-:Y:S01]  /*2310*/  IMAD.WIDE.U32 R6, R88, UR8, R14 ;  /* 0x0000000858067c25 */ /* 0x000fe2000f8e000e */
[----:B------:R-:W-:Y:S01]  /*2320*/  @UP1 ULOP3.LUT UR38, UR38, 0x1, UR4, 0x78, !UPT ;  /* 0x0000000126261892 */ /* 0x000fe2000f8e7804 */
[----:B------:R-:W-:-:S02]  /*2330*/  IADD3 R102, -R9, UR7, R102 ;  /* 0x0000000709667c10 */ /* 0x000fc4000fffe166 */
[----:B------:R-:W-:Y:S01]  /*2340*/  LOP3.LUT R107, R4, R3, R8, 0xfe, !PT ;  /* 0x00000003046b7212 */ /* 0x000fe200078efe08 */
[----:B------:R-:W-:Y:S02]  /*2350*/  IMAD.IADD R3, R0, 0x1, -R93 ;  /* 0x0000000100037824 */ /* 0x000fe400078e0a5d */
[----:B------:R-:W-:Y:S02]  /*2360*/  IMAD.IADD R7, R7, 0x1, R11 ;  /* 0x0000000107077824 */ /* 0x000fe400078e020b */
[----:B------:R-:W-:Y:S01]  /*2370*/  IMAD.MOV.U32 R0, RZ, RZ, -0x1 ;  /* 0xffffffffff007424 */ /* 0x000fe200078e00ff */
[----:B------:R-:W-:Y:S06]  /*2380*/  @P0 BRA `(.L_x_34) ;  /* 0x0000003000f40947 */ /* 0x000fec0003800000 */
[----:B------:R-:W0:Y:S01]  /*2390*/  LDC.64 R20, c[0x0][0x5c8] ;  /* 0x00017200ff147b82 */ /* 0x000e220000000a00 */
[----:B------:R-:W-:Y:S01]  /*23a0*/  ULDC.64 UR4, c[0x0][0x5c0] ;  /* 0x0001700000047ab9 */ /* 0x000fe20000000a00 */
[----:B------:R-:W-:Y:S01]  /*23b0*/  BSSY B0, `(.L_x_34) ;  /* 0x000033a000007945 */ /* 0x000fe20003800000 */
[-C--:B0-----:R-:W-:Y:S01]  /*23c0*/  IMAD R8, R5, R20.reuse, RZ ;  /* 0x0000001405087224 */ /* 0x081fe200078e02ff */
[----:B------:R-:W-:Y:S01]  /*23d0*/  SHF.L.U64.HI R13, R20, 0x7, R21 ;  /* 0x00000007140d7819 */ /* 0x000fe20000010215 */
[----:B------:R-:W-:-:S04]  /*23e0*/  IMAD.WIDE.U32 R6, R107, R20, R6 ;  /* 0x000000146b067225 */ /* 0x000fc800078e0006 */
[----:B------:R-:W-:Y:S01]  /*23f0*/  IMAD R9, R107, R21, R8 ;  /* 0x000000156b097224 */ /* 0x000fe200078e0208 */
[----:B------:R-:W-:Y:S01]  /*2400*/  IADD3 R94, P0, R6, UR4, RZ ;  /* 0x00000004065e7c10 */ /* 0x000fe2000ff1e0ff */
[C---:B------:R-:W-:Y:S02]  /*2410*/  IMAD.SHL.U32 R11, R20.reuse, 0x80, RZ ;  /* 0x00000080140b7824 */ /* 0x040fe400078e00ff */
[----:B------:R-:W-:Y:S01]  /*2420*/  IMAD.IADD R9, R7, 0x1, R9 ;  /* 0x0000000107097824 */ /* 0x000fe200078e0209 */
[-C--:B------:R-:W-:Y:S02]  /*2430*/  LEA R6, P1, R20, R94.reuse, 0x3 ;  /* 0x0000005e14067211 */ /* 0x080fe400078218ff */
[----:B------:R-:W-:Y:S02]  /*2440*/  IADD3 R8, P2, R11, R94, RZ ;  /* 0x0000005e0b087210 */ /* 0x000fe40007f5e0ff */
[----:B------:R-:W-:Y:S02]  /*2450*/  IADD3.X R95, R9, UR5, RZ, P0, !PT ;  /* 0x00000005095f7c10 */ /* 0x000fe400087fe4ff */
[----:B-----5:R-:W-:-:S02]  /*2460*/  ISETP.NE.AND P0, PT, R90, RZ, PT ;  /* 0x000000ff5a00720c */ /* 0x020fc40003f05270 */
[----:B------:R-:W-:Y:S01]  /*2470*/  LEA.HI.X R7, R20, R95, R21, 0x3, P1 ;  /* 0x0000005f14077211 */ /* 0x000fe200008f1c15 */
[----:B------:R-:W-:Y:S01]  /*2480*/  IMAD.X R9, R13, 0x1, R95, P2 ;  /* 0x000000010d097824 */ /* 0x000fe200010e065f */
[----:B------:R-:W-:-:S05]  /*2490*/  IADD3 R10, P1, R11, R6, RZ ;  /* 0x000000060b0a7210 */ /* 0x000fca0007f3e0ff */
[----:B------:R-:W-:-:S04]  /*24a0*/  IMAD.X R11, R13, 0x1, R7, P1 ;  /* 0x000000010d0b7824 */ /* 0x000fc800008e0607 */
[----:B------:R-:W-:Y:S05]  /*24b0*/  @!P0 BRA `(.L_x_35) ;  /* 0x0000002400948947 */ /* 0x000fea0003800000 */
[----:B------:R-:W0:Y:S01]  /*24c0*/  LDC.64 R92, c[0x0][0x5b0] ;  /* 0x00016c00ff5c7b82 */ /* 0x000e220000000a00 */
[----:B------:R-:W-:Y:S01]  /*24d0*/  ULDC.64 UR4, c[0x0][0x5b8] ;  /* 0x00016e0000047ab9 */ /* 0x000fe20000000a00 */
[----:B------:R-:W-:Y:S01]  /*24e0*/  ISETP.GE.AND P0, PT, R102, 0x1, PT ;  /* 0x000000016600780c */ /* 0x000fe20003f06270 */
[----:B------:R-:W-:Y:S01]  /*24f0*/  IMAD R21, R96, UR4, RZ ;  /* 0x0000000460157c24 */ /* 0x000fe2000f8e02ff */
[----:B------:R-:W-:Y:S01]  /*2500*/  BSSY B1, `(.L_x_36) ;  /* 0x0000010000017945 */ /* 0x000fe20003800000 */
[C---:B------:R-:W-:Y:S01]  /*2510*/  IMAD.WIDE.U32 R14, R88.reuse, UR4, R14 ;  /* 0x00000004580e7c25 */ /* 0x040fe2000f8e000e */
[----:B------:R-:W-:Y:S02]  /*2520*/  ISETP.LT.OR P3, PT, R3, 0x1, !P0 ;  /* 0x000000010300780c */ /* 0x000fe40004761670 */
[----:B------:R-:W1:Y:S01]  /*2530*/  LDC.64 R12, c[0x0][0x5a8] ;  /* 0x00016a00ff0c7b82 */ /* 0x000e620000000a00 */
[----:B------:R-:W-:Y:S02]  /*2540*/  IMAD R21, R88, UR5, R21 ;  /* 0x0000000558157c24 */ /* 0x000fe4000f8e0215 */
[----:B------:R-:W-:-:S02]  /*2550*/  IMAD.MOV.U32 R20, RZ, RZ, R14 ;  /* 0x000000ffff147224 */ /* 0x000fc400078e000e */
[----:B------:R-:W-:Y:S02]  /*2560*/  IMAD.IADD R21, R15, 0x1, R21 ;  /* 0x000000010f157824 */ /* 0x000fe400078e0215 */
[-C--:B0-----:R-:W-:Y:S01]  /*2570*/  IMAD R88, R5, R92.reuse, RZ ;  /* 0x0000005c05587224 */ /* 0x081fe200078e02ff */
[----:B------:R-:W-:Y:S01]  /*2580*/  SHF.L.U64.HI R99, R92, 0x3, R93 ;  /* 0x000000035c637819 */ /* 0x000fe2000001025d */
[----:B------:R-:W-:-:S04]  /*2590*/  IMAD.WIDE.U32 R96, R107, R92, R20 ;  /* 0x0000005c6b607225 */ /* 0x000fc800078e0014 */
[----:B------:R-:W-:Y:S01]  /*25a0*/  IMAD R105, R107, R93, R88 ;  /* 0x0000005d6b697224 */ /* 0x000fe200078e0258 */
[----:B-1----:R-:W-:Y:S01]  /*25b0*/  IADD3 R96, P1, R96, R12, RZ ;  /* 0x0000000c60607210 */ /* 0x002fe20007f3e0ff */
[----:B------:R-:W-:-:S03]  /*25c0*/  IMAD.SHL.U32 R98, R92, 0x8, RZ ;  /* 0x000000085c627824 */ /* 0x000fc600078e00ff */
[----:B------:R-:W-:Y:S01]  /*25d0*/  IADD3.X R97, R13, R97, R105, P1, !PT ;  /* 0x000000610d617210 */ /* 0x000fe20000ffe469 */
[----:B------:R-:W-:Y:S08]  /*25e0*/  @P3 BRA `(.L_x_37) ;  /* 0x0000000000043947 */ /* 0x000ff00003800000 */
[----:B--2---:R0:W5:Y:S02]  /*25f0*/  LDG.E.U8 R91, desc[UR36][R96.64] ;  /* 0x00000024605b7981 */ /* 0x004164000c1e1100 */
.L_x_37:
[----:B------:R-:W-:Y:S05]  /*2600*/  BSYNC B1 ;  /* 0x0000000000017941 */ /* 0x000fea0003800000 */
.L_x_36:
[----:B-----5:R-:W-:Y:S01]  /*2610*/  LOP3.LUT R88, R91, 0xffff, RZ, 0xc0, !PT ;  /* 0x0000ffff5b587812 */ /* 0x020fe200078ec0ff */
[----:B------:R-:W-:Y:S01]  /*2620*/  IMAD.WIDE.U32 R100, R107, R92, R98 ;  /* 0x0000005c6b647225 */ /* 0x000fe200078e0062 */
[----:B------:R-:W-:Y:S01]  /*2630*/  ISETP.LT.OR P4, PT, R3, 0x2, !P0 ;  /* 0x000000020300780c */ /* 0x000fe20004781670 */
[----:B------:R-:W-:Y:S01]  /*2640*/  BSSY B1, `(.L_x_38) ;  /* 0x000000e000017945 */ /* 0x000fe20003800000 */
[----:B------:R-:W-:Y:S01]  /*2650*/  PRMT R103, R88, 0x8880, RZ ;  /* 0x0000888058677816 */ /* 0x000fe200000000ff */
[----:B------:R-:W-:Y:S01]  /*2660*/  IMAD.IADD R101, R105, 0x1, R101 ;  /* 0x0000000169657824 */ /* 0x000fe200078e0265 */
[----:B------:R-:W-:Y:S02]  /*2670*/  IADD3 R100, P2, P5, R14, R12, R100 ;  /* 0x0000000c0e647210 */ /* 0x000fe40007d5e064 */
[----:B------:R-:W-:Y:S01]  /*2680*/  ISETP.GE.AND P1, PT, R102, 0x9, PT ;  /* 0x000000096600780c */ /* 0x000fe20003f26270 */
[----:B------:R-:W-:Y:S01]  /*2690*/  IMAD R88, R103, R90, RZ ;  /* 0x0000005a67587224 */ /* 0x000fe200078e02ff */
[----:B------:R-:W-:-:S02]  /*26a0*/  IADD3.X R101, R21, R13, R101, P2, P5 ;  /* 0x0000000d15657210 */ /* 0x000fc400017ea465 */
[----:B------:R-:W-:Y:S01]  /*26b0*/  ISETP.LT.OR P2, PT, R3, 0x1, !P1 ;  /* 0x000000010300780c */ /* 0x000fe20004f41670 */
[----:B------:R-:W-:-:S05]  /*26c0*/  @!P3 IMAD R103, R56, R89, R88 ;  /* 0x000000593867b224 */ /* 0x000fca00078e0258 */
[----:B------:R1:W-:Y:S01]  /*26d0*/  @!P3 STG.E.U8 desc[UR36][R94.64], R103 ;  /* 0x000000675e00b986 */ /* 0x0003e2000c101124 */
[----:B------:R-:W-:Y:S06]  /*26e0*/  @P4 BRA `(.L_x_39) ;  /* 0x00000000000c4947 */ /* 0x000fec0003800000 */
[----:B--2---:R-:W1:Y:S02]  /*26f0*/  LDG.E.U8 R91, desc[UR36][R96.64+0x1] ;  /* 0x00000124605b7981 */ /* 0x004e64000c1e1100 */
[----:B-1----:R-:W-:-:S05]  /*2700*/  PRMT R103, R91, 0x8880, RZ ;  /* 0x000088805b677816 */ /* 0x002fca00000000ff */
[----:B------:R-:W-:-:S07]  /*2710*/  IMAD R88, R103, R90, RZ ;  /* 0x0000005a67587224 */ /* 0x000fce00078e02ff */
.L_x_39:
[----:B------:R-:W-:Y:S05]  /*2720*/  BSYNC B1 ;  /* 0x0000000000017941 */ /* 0x000fea0003800000 */
.L_x_38:
[----:B------:R-:W-:Y:S01]  /*2730*/  @!P4 IMAD R57, R57, R89, R88 ;  /* 0x000000593939c224 */ /* 0x000fe200078e0258 */
[----:B------:R-:W-:Y:S04]  /*2740*/  BSSY B1, `(.L_x_40) ;  /* 0x0000006000017945 */ /* 0x000fe80003800000 */
[----:B------:R3:W-:Y:S01]  /*2750*/  @!P4 STG.E.U8 desc[UR36][R94.64+0x1], R57 ;  /* 0x000001395e00c986 */ /* 0x0007e2000c101124 */
[----:B------:R-:W-:Y:S05]  /*2760*/  @P2 BRA `(.L_x_41) ;  /* 0x00000000000c2947 */ /* 0x000fea0003800000 */
[----:B--2---:R-:W3:Y:S02]  /*2770*/  LDG.E.U8 R91, desc[UR36][R100.64] ;  /* 0x00000024645b7981 */ /* 0x004ee4000c1e1100 */
[----:B---3--:R-:W-:-:S05]  /*2780*/  PRMT R57, R91, 0x8880, RZ ;  /* 0x000088805b397816 */ /* 0x008fca00000000ff */
[----:B------:R-:W-:-:S07]  /*2790*/  IMAD R88, R57, R90, RZ ;  /* 0x0000005a39587224 */ /* 0x000fce00078e02ff */
.L_x_41:
[----:B------:R-:W-:Y:S05]  /*27a0*/  BSYNC B1 ;  /* 0x0000000000017941 */ /* 0x000fea0003800000 */
.L_x_40:
[C---:B------:R-:W-:Y:S01]  /*27b0*/  ISETP.LT.OR P4, PT, R3.reuse, 0x2, !P1 ;  /* 0x000000020300780c */ /* 0x040fe20004f81670 */
[----:B---3--:R-:W-:Y:S01]  /*27c0*/  @!P2 IMAD R57, R58, R89, R88 ;  /* 0x000000593a39a224 */ /* 0x008fe200078e0258 */
[----:B------:R-:W-:Y:S01]  /*27d0*/  BSSY B1, `(.L_x_42) ;  /* 0x0000009000017945 */ /* 0x000fe20003800000 */
[C---:B------:R-:W-:Y:S02]  /*27e0*/  ISETP.LT.OR P3, PT, R3.reuse, 0x9, !P0 ;  /* 0x000000090300780c */ /* 0x040fe40004761670 */
[C---:B------:R-:W-:Y:S01]  /*27f0*/  ISETP.LT.OR P5, PT, R3.reuse, 0xa, !P0 ;  /* 0x0000000a0300780c */ /* 0x040fe200047a1670 */
[----:B------:R3:W-:Y:S01]  /*2800*/  @!P2 STG.E.U8 desc[UR36][R6.64], R57 ;  /* 0x000000390600a986 */ /* 0x0007e2000c101124 */
[----:B------:R-:W-:-:S06]  /*2810*/  ISETP.LT.OR P2, PT, R3, 0x9, !P1 ;  /* 0x000000090300780c */ /* 0x000fcc0004f41670 */
[----:B------:R-:W-:Y:S07]  /*2820*/  @P4 BRA `(.L_x_43) ;  /* 0x00000000000c4947 */ /* 0x000fee0003800000 */
[----:B--2---:R-:W3:Y:S02]  /*2830*/  LDG.E.U8 R91, desc[UR36][R100.64+0x1] ;  /* 0x00000124645b7981 */ /* 0x004ee4000c1e1100 */
[----:B---3--:R-:W-:-:S05]  /*2840*/  PRMT R57, R91, 0x8880, RZ ;  /* 0x000088805b397816 */ /* 0x008fca00000000ff */
[----:B------:R-:W-:-:S07]  /*2850*/  IMAD R88, R57, R90, RZ ;  /* 0x0000005a39587224 */ /* 0x000fce00078e02ff */
.L_x_43:
[----:B------:R-:W-:Y:S05]  /*2860*/  BSYNC B1 ;  /* 0x0000000000017941 */ /* 0x000fea0003800000 */
.L_x_42:
[----:B------:R-:W-:Y:S01]  /*2870*/  @!P4 IMAD R59, R59, R89, R88 ;  /* 0x000000593b3bc224 */ /* 0x000fe200078e0258 */
[----:B------:R-:W-:Y:S04]  /*2880*/  BSSY B1, `(.L_x_44) ;  /* 0x0000006000017945 */ /* 0x000fe80003800000 */
[----:B------:R4:W-:Y:S01]  /*2890*/  @!P4 STG.E.U8 desc[UR36][R6.64+0x1], R59 ;  /* 0x0000013b0600c986 */ /* 0x0009e2000c101124 */
[----:B------:R-:W-:Y:S05]  /*28a0*/  @P3 BRA `(.L_x_45) ;  /* 0x00000000000c3947 */ /* 0x000fea0003800000 */
[----:B--2---:R-:W3:Y:S02]  /*28b0*/  LDG.E.U8 R91, desc[UR36][R96.64+0x8] ;  /* 0x00000824605b7981 */ /* 0x004ee4000c1e1100 */
[----:B---3--:R-:W-:-:S05]  /*28c0*/  PRMT R57, R91, 0x8880, RZ ;  /* 0x000088805b397816 */ /* 0x008fca00000000ff */
[----:B------:R-:W-:-:S07]  /*28d0*/  IMAD R88, R57, R90, RZ ;  /* 0x0000005a39587224 */ /* 0x000fce00078e02ff */
.L_x_45:
[----:B------:R-:W-:Y:S05]  /*28e0*/  BSYNC B1 ;  /* 0x0000000000017941 */ /* 0x000fea0003800000 */
.L_x_44:
[----:B---3--:R-:W-:Y:S01]  /*28f0*/  @!P3 IMAD R57, R60, R89, R88 ;  /* 0x000000593c39b224 */ /* 0x008fe200078e0258 */
[----:B------:R-:W-:Y:S04]  /*2900*/  BSSY B1, `(.L_x_46) ;  /* 0x0000006000017945 */ /* 0x000fe80003800000 */
[----:B------:R3:W-:Y:S01]  /*2910*/  @!P3 STG.E.U8 desc[UR36][R94.64+0x8], R57 ;  /* 0x000008395e00b986 */ /* 0x0007e2000c101124 */
[----:B------:R-:W-:Y:S05]  /*2920*/  @P5 BRA `(.L_x_47) ;  /* 0x00000000000c5947 */ /* 0x000fea0003800000 */
[----:B--2---:R-:W3:Y:S02]  /*2930*/  LDG.E.U8 R91, desc[UR36][R96.64+0x9] ;  /* 0x00000924605b7981 */ /* 0x004ee4000c1e1100 */
[----:B---3--:R-:W-:-:S05]  /*2940*/  PRMT R57, R91, 0x8880, RZ ;  /* 0x000088805b397816 */ /* 0x008fca00000000ff */
[----:B------:R-:W-:-:S07]  /*2950*/  IMAD R88, R57, R90, RZ ;  /* 0x0000005a39587224 */ /* 0x000fce00078e02ff */
.L_x_47:
[----:B------:R-:W-:Y:S05]  /*2960*/  BSYNC B1 ;  /* 0x0000000000017941 */ /* 0x000fea0003800000 */
.L_x_46:
[----:B------:R-:W-:Y:S01]  /*2970*/  @!P5 IMAD R61, R61, R89, R88 ;  /* 0x000000593d3dd224 */ /* 0x000fe200078e0258 */
[----:B------:R-:W-:Y:S04]  /*2980*/  BSSY B1, `(.L_x_48) ;  /* 0x0000006000017945 */ /* 0x000fe80003800000 */
[----:B------:R0:W-:Y:S01]  /*2990*/  @!P5 STG.E.U8 desc[UR36][R94.64+0x9], R61 ;  /* 0x0000093d5e00d986 */ /* 0x0001e2000c101124 */
[----:B------:R-:W-:Y:S05]  /*29a0*/  @P2 BRA `(.L_x_49) ;  /* 0x00000000000c2947 */ /* 0x000fea0003800000 */
[----:B--2---:R-:W3:Y:S02]  /*29b0*/  LDG.E.U8 R91, desc[UR36][R100.64+0x8] ;  /* 0x00000824645b7981 */ /* 0x004ee4000c1e1100 */
[----:B---3--:R-:W-:-:S05]  /*29c0*/  PRMT R57, R91, 0x8880, RZ ;  /* 0x000088805b397816 */ /* 0x008fca00000000ff */
[----:B------:R-:W-:-:S07]  /*29d0*/  IMAD R88, R57, R90, RZ ;  /* 0x0000005a39587224 */ /* 0x000fce00078e02ff */
.L_x_49:
[----:B------:R-:W-:Y:S05]  /*29e0*/  BSYNC B1 ;  /* 0x0000000000017941 */ /* 0x000fea0003800000 */
.L_x_48:
        /* <DEDUP_REMOVED lines=11> */
.L_x_51:
[----:B------:R-:W-:Y:S05]  /*2aa0*/  BSYNC B1 ;  /* 0x0000000000017941 */ /* 0x000fea0003800000 */
.L_x_50:
[----:B------:R-:W-:Y:S01]  /*2ab0*/  @!P4 IMAD R63, R63, R89, R88 ;  /* 0x000000593f3fc224 */ /* 0x000fe200078e0258 */
[----:B------:R-:W-:Y:S04]  /*2ac0*/  BSSY B1, `(.L_x_52) ;  /* 0x0000006000017945 */ /* 0x000fe80003800000 */
[----:B------:R0:W-:Y:S01]  /*2ad0*/  @!P4 STG.E.U8 desc[UR36][R6.64+0x9], R63 ;  /* 0x0000093f0600c986 */ /* 0x0001e2000c101124 */
[----:B------:R-:W-:Y:S05]  /*2ae0*/  @P3 BRA `(.L_x_53) ;  /* 0x00000000000c3947 */ /* 0x000fea0003800000 */
[----:B--2---:R-:W3:Y:S02]  /*2af0*/  LDG.E.U8 R91, desc[UR36][R96.64+0x10] ;  /* 0x00001024605b7981 */ /* 0x004ee4000c1e1100 */
[----:B---3--:R-:W-:-:S05]  /*2b00*/  PRMT R57, R91, 0x8880, RZ ;  /* 0x000088805b397816 */ /* 0x008fca00000000ff */
[----:B------:R-:W-:-:S07]  /*2b10*/  IMAD R88, R57, R90, RZ ;  /* 0x0000005a39587224 */ /* 0x000fce00078e02ff */
.L_x_53:
[----:B------:R-:W-:Y:S05]  /*2b20*/  BSYNC B1 ;  /* 0x0000000000017941 */ /* 0x000fea0003800000 */
.L_x_52:
[----:B---3--:R-:W-:Y:S01]  /*2b30*/  @!P3 IMAD R57, R64, R89, R88 ;  /* 0x000000594039b224 */ /* 0x008fe200078e0258 */
[----:B------:R-:W-:Y:S04]  /*2b40*/  BSSY B1, `(.L_x_54) ;  /* 0x0000006000017945 */ /* 0x000fe80003800000 */
[----:B------:R3:W-:Y:S01]  /*2b50*/  @!P3 STG.E.U8 desc[UR36][R94.64+0x10], R57 ;  /* 0x000010395e00b986 */ /* 0x0007e2000c101124 */
[----:B------:R-:W-:Y:S05]  /*2b60*/  @P5 BRA `(.L_x_55) ;  /* 0x00000000000c5947 */ /* 0x000fea0003800000 */
[----:B--2---:R-:W3:Y:S02]  /*2b70*/  LDG.E.U8 R91, desc[UR36][R96.64+0x11] ;  /* 0x00001124605b7981 */ /* 0x004ee4000c1e1100 */
[----:B---3--:R-:W-:-:S05]  /*2b80*/  PRMT R57, R91, 0x8880, RZ ;  /* 0x000088805b397816 */ /* 0x008fca00000000ff */
[----:B------:R-:W-:-:S07]  /*2b90*/  IMAD R88, R57, R90, RZ ;  /* 0x0000005a39587224 */ /* 0x000fce00078e02ff */
.L_x_55:
[----:B------:R-:W-:Y:S05]  /*2ba0*/  BSYNC B1 ;  /* 0x0000000000017941 */ /* 0x000fea0003800000 */
.L_x_54:
[----:B------:R-:W-:Y:S01]  /*2bb0*/  @!P5 IMAD R65, R65, R89, R88 ;  /* 0x000000594141d224 */ /* 0x000fe200078e0258 */
[----:B------:R-:W-:Y:S04]  /*2bc0*/  BSSY B1, `(.L_x_56) ;  /* 0x0000006000017945 */ /* 0x000fe80003800000 */
[----:B------:R0:W-:Y:S01]  /*2bd0*/  @!P5 STG.E.U8 desc[UR36][R94.64+0x11], R65 ;  /* 0x000011415e00d986 */ /* 0x0001e2000c101124 */
[----:B------:R-:W-:Y:S05]  /*2be0*/  @P2 BRA `(.L_x_57) ;  /* 0x00000000000c2947 */ /* 0x000fea0003800000 */
[----:B--2---:R-:W3:Y:S02]  /*2bf0*/  LDG.E.U8 R91, desc[UR36][R100.64+0x10] ;  /* 0x00001024645b7981 */ /* 0x004ee4000c1e1100 */
[----:B---3--:R-:W-:-:S05]  /*2c00*/  PRMT R57, R91, 0x8880, RZ ;  /* 0x000088805b397816 */ /* 0x008fca00000000ff */
[----:B------:R-:W-:-:S07]  /*2c10*/  IMAD R88, R57, R90, RZ ;  /* 0x0000005a39587224 */ /* 0x000fce00078e02ff */
.L_x_57:
[----:B------:R-:W-:Y:S05]  /*2c20*/  BSYNC B1 ;  /* 0x0000000000017941 */ /* 0x000fea0003800000 */
.L_x_56:
        /* <DEDUP_REMOVED lines=11> */
.L_x_59:
[----:B------:R-:W-:Y:S05]  /*2ce0*/  BSYNC B1 ;  /* 0x0000000000017941 */ /* 0x000fea0003800000 */
.L_x_58:
[----:B------:R-:W-:Y:S01]  /*2cf0*/  @!P4 IMAD R67, R67, R89, R88 ;  /* 0x000000594343c224 */ /* 0x000fe200078e0258 */
[----:B------:R-:W-:Y:S04]  /*2d00*/  BSSY B1, `(.L_x_60) ;  /* 0x0000006000017945 */ /* 0x000fe80003800000 */
[----:B------:R0:W-:Y:S01]  /*2d10*/  @!P4 STG.E.U8 desc[UR36][R6.64+0x11], R67 ;  /* 0x000011430600c986 */ /* 0x0001e2000c101124 */
[----:B------:R-:W-:Y:S05]  /*2d20*/  @P3 BRA `(.L_x_61) ;  /* 0x00000000000c3947 */ /* 0x000fea0003800000 */
[----:B--2---:R-:W3:Y:S02]  /*2d30*/  LDG.E.U8 R91, desc[UR36][R96.64+0x18] ;  /* 0x00001824605b7981 */ /* 0x004ee4000c1e1100 */
[----:B---3--:R-:W-:-:S05]  /*2d40*/  PRMT R57, R91, 0x8880, RZ ;  /* 0x000088805b397816 */ /* 0x008fca00000000ff */
[----:B------:R-:W-:-:S07]  /*2d50*/  IMAD R88, R57, R90, RZ ;  /* 0x0000005a39587224 */ /* 0x000fce00078e02ff */
.L_x_61:
[----:B------:R-:W-:Y:S05]  /*2d60*/  BSYNC B1 ;  /* 0x0000000000017941 */ /* 0x000fea0003800000 */
.L_x_60:
[----:B---3--:R-:W-:Y:S01]  /*2d70*/  @!P3 IMAD R57, R68, R89, R88 ;  /* 0x000000594439b224 */ /* 0x008fe200078e0258 */
[----:B------:R-:W-:Y:S04]  /*2d80*/  BSSY B1, `(.L_x_62) ;  /* 0x0000006000017945 */ /* 0x000fe80003800000 */
[----:B------:R3:W-:Y:S01]  /*2d90*/  @!P3 STG.E.U8 desc[UR36][R94.64+0x18], R57 ;  /* 0x000018395e00b986 */ /* 0x0007e2000c101124 */
[----:B------:R-:W-:Y:S05]  /*2da0*/  @P5 BRA `(.L_x_63) ;  /* 0x00000000000c5947 */ /* 0x000fea0003800000 */
[----:B--2---:R-:W3:Y:S02]  /*2db0*/  LDG.E.U8 R91, desc[UR36][R96.64+0x19] ;  /* 0x00001924605b7981 */ /* 0x004ee4000c1e1100 */
[----:B---3--:R-:W-:-:S05]  /*2dc0*/  PRMT R57, R91, 0x8880, RZ ;  /* 0x000088805b397816 */ /* 0x008fca00000000ff */
[----:B------:R-:W-:-:S07]  /*2dd0*/  IMAD R88, R57, R90, RZ ;  /* 0x0000005a39587224 */ /* 0x000fce00078e02ff */
.L_x_63:
[----:B------:R-:W-:Y:S05]  /*2de0*/  BSYNC B1 ;  /* 0x0000000000017941 */ /* 0x000fea0003800000 */
.L_x_62:
[----:B------:R-:W-:Y:S01]  /*2df0*/  @!P5 IMAD R69, R69, R89, R88 ;  /* 0x000000594545d224 */ /* 0x000fe200078e0258 */
[----:B------:R-:W-:Y:S04]  /*2e00*/  BSSY B1, `(.L_x_64) ;  /* 0x0000006000017945 */ /* 0x000fe80003800000 */
[----:B------:R0:W-:Y:S01]  /*2e10*/  @!P5 STG.E.U8 desc[UR36][R94.64+0x19], R69 ;  /* 0x000019455e00d986 */ /* 0x0001e2000c101124 */
[----:B------:R-:W-:Y:S05]  /*2e20*/  @P2 BRA `(.L_x_65) ;  /* 0x00000000000c2947 */ /* 0x000fea0003800000 */
[----:B--2---:R-:W3:Y:S02]  /*2e30*/  LDG.E.U8 R91, desc[UR36][R100.64+0x18] ;  /* 0x00001824645b7981 */ /* 0x004ee4000c1e1100 */
[----:B---3--:R-:W-:-:S05]  /*2e40*/  PRMT R57, R91, 0x8880, RZ ;  /* 0x000088805b397816 */ /* 0x008fca00000000ff */
[----:B------:R-:W-:-:S07]  /*2e50*/  IMAD R88, R57, R90, RZ ;  /* 0x0000005a39587224 */ /* 0x000fce00078e02ff */
.L_x_65:
[----:B------:R-:W-:Y:S05]  /*2e60*/  BSYNC B1 ;  /* 0x0000000000017941 */ /* 0x000fea0003800000 */
.L_x_64:
        /* <DEDUP_REMOVED lines=11> */
.L_x_67:
[----:B------:R-:W-:Y:S05]  /*2f20*/  BSYNC B1 ;  /* 0x0000000000017941 */ /* 0x000fea0003800000 */
.L_x_66:
[----:B------:R-:W-:Y:S01]  /*2f30*/  @!P4 IMAD R71, R71, R89, R88 ;  /* 0x000000594747c224 */ /* 0x000fe200078e0258 */
[----:B------:R-:W-:Y:S04]  /*2f40*/  BSSY B1, `(.L_x_68) ;  /* 0x0000006000017945 */ /* 0x000fe80003800000 */
[----:B------:R0:W-:Y:S01]  /*2f50*/  @!P4 STG.E.U8 desc[UR36][R6.64+0x19], R71 ;  /* 0x000019470600c986 */ /* 0x0001e2000c101124 */
[----:B------:R-:W-:Y:S05]  /*2f60*/  @P3 BRA `(.L_x_69) ;  /* 0x00000000000c3947 */ /* 0x000fea0003800000 */
[----:B--2---:R-:W3:Y:S02]  /*2f70*/  LDG.E.U8 R91, desc[UR36][R96.64+0x20] ;  /* 0x00002024605b7981 */ /* 0x004ee4000c1e1100 */
[----:B---3--:R-:W-:-:S05]  /*2f80*/  PRMT R57, R91, 0x8880, RZ ;  /* 0x000088805b397816 */ /* 0x008fca00000000ff */
[----:B------:R-:W-:-:S07]  /*2f90*/  IMAD R88, R57, R90, RZ ;  /* 0x0000005a39587224 */ /* 0x000fce00078e02ff */
.L_x_69:
[----:B------:R-:W-:Y:S05]  /*2fa0*/  BSYNC B1 ;  /* 0x0000000000017941 */ /* 0x000fea0003800000 */
.L_x_68:
[----:B---3--:R-:W-:Y:S01]  /*2fb0*/  @!P3 IMAD R57, R72, R89, R88 ;  /* 0x000000594839b224 */ /* 0x008fe200078e0258 */
[----:B------:R-:W-:Y:S04]  /*2fc0*/  BSSY B1, `(.L_x_70) ;  /* 0x0000006000017945 */ /* 0x000fe80003800000 */
[----:B------:R3:W-:Y:S01]  /*2fd0*/  @!P3 STG.E.U8 desc[UR36][R94.64+0x20], R57 ;  /* 0x000020395e00b986 */ /* 0x0007e2000c101124 */
[----:B------:R-:W-:Y:S05]  /*2fe0*/  @P5 BRA `(.L_x_71) ;  /* 0x00000000000c5947 */ /* 0x000fea0003800000 */
[----:B--2---:R-:W3:Y:S02]  /*2ff0*/  LDG.E.U8 R91, desc[UR36][R96.64+0x21] ;  /* 0x00002124605b7981 */ /* 0x004ee4000c1e1100 */
[----:B---3--:R-:W-:-:S05]  /*3000*/  PRMT R57, R91, 0x8880, RZ ;  /* 0x000088805b397816 */ /* 0x008fca00000000ff */
[----:B------:R-:W-:-:S07]  /*3010*/  IMAD R88, R57, R90, RZ ;  /* 0x0000005a39587224 */ /* 0x000fce00078e02ff */
.L_x_71:
[----:B------:R-:W-:Y:S05]  /*3020*/  BSYNC B1 ;  /* 0x0000000000017941 */ /* 0x000fea0003800000 */
.L_x_70:
[----:B------:R-:W-:Y:S01]  /*3030*/  @!P5 IMAD R73, R73, R89, R88 ;  /* 0x000000594949d224 */ /* 0x000fe200078e0258 */
[----:B------:R-:W-:Y:S04]  /*3040*/  BSSY B1, `(.L_x_72) ;  /* 0x0000006000017945 */ /* 0x000fe80003800000 */
[----:B------:R0:W-:Y:S01]  /*3050*/  @!P5 STG.E.U8 desc[UR36][R94.64+0x21], R73 ;  /* 0x000021495e00d986 */ /* 0x0001e2000c101124 */
[----:B------:R-:W-:Y:S05]  /*3060*/  @P2 BRA `(.L_x_73) ;  /* 0x00000000000c2947 */ /* 0x000fea0003800000 */
[----:B--2---:R-:W3:Y:S02]  /*3070*/  LDG.E.U8 R91, desc[UR36][R100.64+0x20] ;  /* 0x00002024645b7981 */ /* 0x004ee4000c1e1100 */
[----:B---3--:R-:W-:-:S05]  /*3080*/  PRMT R57, R91, 0x8880, RZ ;  /* 0x000088805b397816 */ /* 0x008fca00000000ff */
[----:B------:R-:W-:-:S07]  /*3090*/  IMAD R88, R57, R90, RZ ;  /* 0x0000005a39587224 */ /* 0x000fce00078e02ff */
.L_x_73:
[----:B------:R-:W-:Y:S05]  /*30a0*/  BSYNC B1 ;  /* 0x0000000000017941 */ /* 0x000fea0003800000 */
.L_x_72:
        /* <DEDUP_REMOVED lines=11> */
.L_x_75:
[----:B------:R-:W-:Y:S05]  /*3160*/  BSYNC B1 ;  /* 0x0000000000017941 */ /* 0x000fea0003800000 */
.L_x_74:
[----:B------:R-:W-:Y:S01]  /*3170*/  @!P4 IMAD R75, R75, R89, R88 ;  /* 0x000000594b4bc224 */ /* 0x000fe200078e0258 */
[----:B------:R-:W-:Y:S04]  /*3180*/  BSSY B1, `(.L_x_76) ;  /* 0x0000006000017945 */ /* 0x000fe80003800000 */
[----:B------:R0:W-:Y:S01]  /*3190*/  @!P4 STG.E.U8 desc[UR36][R6.64+0x21], R75 ;  /* 0x0000214b0600c986 */ /* 0x0001e2000c101124 */
[----:B------:R-:W-:Y:S05]  /*31a0*/  @P3 BRA `(.L_x_77) ;  /* 0x00000000000c3947 */ /* 0x000fea0003800000 */
[----:B--2---:R-:W3:Y:S02]  /*31b0*/  LDG.E.U8 R91, desc[UR36][R96.64+0x28] ;  /* 0x00002824605b7981 */ /* 0x004ee4000c1e1100 */
[----:B---3--:R-:W-:-:S05]  /*31c0*/  PRMT R57, R91, 0x8880, RZ ;  /* 0x000088805b397816 */ /* 0x008fca00000000ff */
[----:B------:R-:W-:-:S07]  /*31d0*/  IMAD R88, R57, R90, RZ ;  /* 0x0000005a39587224 */ /* 0x000fce00078e02ff */
.L_x_77:
[----:B------:R-:W-:Y:S05]  /*31e0*/  BSYNC B1 ;  /* 0x0000000000017941 */ /* 0x000fea0003800000 */
.L_x_76:
[----:B---3--:R-:W-:Y:S01]  /*31f0*/  @!P3 IMAD R57, R76, R89, R88 ;  /* 0x000000594c39b224 */ /* 0x008fe200078e0258 */
[----:B------:R-:W-:Y:S04]  /*3200*/  BSSY B1, `(.L_x_78) ;  /* 0x0000006000017945 */ /* 0x000fe80003800000 */
[----:B------:R3:W-:Y:S01]  /*3210*/  @!P3 STG.E.U8 desc[UR36][R94.64+0x28], R57 ;  /* 0x000028395e00b986 */ /* 0x0007e2000c101124 */
[----:B------:R-:W-:Y:S05]  /*3220*/  @P5 BRA `(.L_x_79) ;  /* 0x00000000000c5947 */ /* 0x000fea0003800000 */
[----:B--2---:R-:W3:Y:S02]  /*3230*/  LDG.E.U8 R91, desc[UR36][R96.64+0x29] ;  /* 0x00002924605b7981 */ /* 0x004ee4000c1e1100 */
[----:B---3--:R-:W-:-:S05]  /*3240*/  PRMT R57, R91, 0x8880, RZ ;  /* 0x000088805b397816 */ /* 0x008fca00000000ff */
[----:B------:R-:W-:-:S07]  /*3250*/  IMAD R88, R57, R90, RZ ;  /* 0x0000005a39587224 */ /* 0x000fce00078e02ff */
.L_x_79:
[----:B------:R-:W-:Y:S05]  /*3260*/  BSYNC B1 ;  /* 0x0000000000017941 */ /* 0x000fea0003800000 */
.L_x_78:
[----:B------:R-:W-:Y:S01]  /*3270*/  @!P5 IMAD R77, R77, R89, R88 ;  /* 0x000000594d4dd224 */ /* 0x000fe200078e0258 */
[----:B------:R-:W-:Y:S04]  /*3280*/  BSSY B1, `(.L_x_80) ;  /* 0x0000006000017945 */ /* 0x000fe80003800000 */
[----:B------:R0:W-:Y:S01]  /*3290*/  @!P5 STG.E.U8 desc[UR36][R94.64+0x29], R77 ;  /* 0x0000294d5e00d986 */ /* 0x0001e2000c101124 */
[----:B------:R-:W-:Y:S05]  /*32a0*/  @P2 BRA `(.L_x_81) ;  /* 0x00000000000c2947 */ /* 0x000fea0003800000 */
[----:B--2---:R-:W3:Y:S02]  /*32b0*/  LDG.E.U8 R91, desc[UR36][R100.64+0x28] ;  /* 0x00002824645b7981 */ /* 0x004ee4000c1e1100 */
[----:B---3--:R-:W-:-:S05]  /*32c0*/  PRMT R57, R91, 0x8880, RZ ;  /* 0x000088805b397816 */ /* 0x008fca00000000ff */
[----:B------:R-:W-:-:S07]  /*32d0*/  IMAD R88, R57, R90, RZ ;  /* 0x0000005a39587224 */ /* 0x000fce00078e02ff */
.L_x_81:
[----:B------:R-:W-:Y:S05]  /*32e0*/  BSYNC B1 ;  /* 0x0000000000017941 */ /* 0x000fea0003800000 */
.L_x_80:
        /* <DEDUP_REMOVED lines=11> */
.L_x_83:
[----:B------:R-:W-:Y:S05]  /*33a0*/  BSYNC B1 ;  /* 0x0000000000017941 */ /* 0x000fea0003800000 */
.L_x_82:
[----:B------:R-:W-:Y:S01]  /*33b0*/  @!P4 IMAD R79, R79, R89, R88 ;  /* 0x000000594f4fc224 */ /* 0x000fe200078e0258 */
[----:B------:R-:W-:Y:S04]  /*33c0*/  BSSY B1, `(.L_x_84) ;  /* 0x0000006000017945 */ /* 0x000fe80003800000 */
[----:B------:R0:W-:Y:S01]  /*33d0*/  @!P4 STG.E.U8 desc[UR36][R6.64+0x29], R79 ;  /* 0x0000294f0600c986 */ /* 0x0001e2000c101124 */
[----:B------:R-:W-:Y:S05]  /*33e0*/  @P3 BRA `(.L_x_85) ;  /* 0x00000000000c3947 */ /* 0x000fea0003800000 */
[----:B--2---:R-:W3:Y:S02]  /*33f0*/  LDG.E.U8 R91, desc[UR36][R96.64+0x30] ;  /* 0x00003024605b7981 */ /* 0x004ee4000c1e1100 */
[----:B---3--:R-:W-:-:S05]  /*3400*/  PRMT R57, R91, 0x8880, RZ ;  /* 0x000088805b397816 */ /* 0x008fca00000000ff */
[----:B------:R-:W-:-:S07]  /*3410*/  IMAD R88, R57, R90, RZ ;  /* 0x0000005a39587224 */ /* 0x000fce00078e02ff */
.L_x_85:
[----:B------:R-:W-:Y:S05]  /*3420*/  BSYNC B1 ;  /* 0x0000000000017941 */ /* 0x000fea0003800000 */
.L_x_84:
[----:B---3--:R-:W-:Y:S01]  /*3430*/  @!P3 IMAD R57, R80, R89, R88 ;  /* 0x000000595039b224 */ /* 0x008fe200078e0258 */
[----:B------:R-:W-:Y:S04]  /*3440*/  BSSY B1, `(.L_x_86) ;  /* 0x0000006000017945 */ /* 0x000fe80003800000 */
[----:B------:R3:W-:Y:S01]  /*3450*/  @!P3 STG.E.U8 desc[UR36][R94.64+0x30], R57 ;  /* 0x000030395e00b986 */ /* 0x0007e2000c101124 */
[----:B------:R-:W-:Y:S05]  /*3460*/  @P5 BRA `(.L_x_87) ;  /* 0x00000000000c5947 */ /* 0x000fea0003800000 */
[----:B--2---:R-:W3:Y:S02]  /*3470*/  LDG.E.U8 R91, desc[UR36][R96.64+0x31] ;  /* 0x00003124605b7981 */ /* 0x004ee4000c1e1100 */
[----:B---3--:R-:W-:-:S05]  /*3480*/  PRMT R57, R91, 0x8880, RZ ;  /* 0x000088805b397816 */ /* 0x008fca00000000ff */
[----:B------:R-:W-:-:S07]  /*3490*/  IMAD R88, R57, R90, RZ ;  /* 0x0000005a39587224 */ /* 0x000fce00078e02ff */
.L_x_87:
[----:B------:R-:W-:Y:S05]  /*34a0*/  BSYNC B1 ;  /* 0x0000000000017941 */ /* 0x000fea0003800000 */
.L_x_86:
[----:B------:R-:W-:Y:S01]  /*34b0*/  @!P5 IMAD R81, R81, R89, R88 ;  /* 0x000000595151d224 */ /* 0x000fe200078e0258 */
[----:B------:R-:W-:Y:S04]  /*34c0*/  BSSY B1, `(.L_x_88) ;  /* 0x0000006000017945 */ /* 0x000fe80003800000 */
[----:B------:R0:W-:Y:S01]  /*34d0*/  @!P5 STG.E.U8 desc[UR36][R94.64+0x31], R81 ;  /* 0x000031515e00d986 */ /* 0x0001e2000c101124 */
[----:B------:R-:W-:Y:S05]  /*34e0*/  @P2 BRA `(.L_x_89) ;  /* 0x00000000000c2947 */ /* 0x000fea0003800000 */
[----:B--2---:R-:W3:Y:S02]  /*34f0*/  LDG.E.U8 R91, desc[UR36][R100.64+0x30] ;  /* 0x00003024645b7981 */ /* 0x004ee4000c1e1100 */
[----:B---3--:R-:W-:-:S05]  /*3500*/  PRMT R57, R91, 0x8880, RZ ;  /* 0x000088805b397816 */ /* 0x008fca00000000ff */
[----:B------:R-:W-:-:S07]  /*3510*/  IMAD R88, R57, R90, RZ ;  /* 0x0000005a39587224 */ /* 0x000fce00078e02ff */
.L_x_89:
[----:B------:R-:W-:Y:S05]  /*3520*/  BSYNC B1 ;  /* 0x0000000000017941 */ /* 0x000fea0003800000 */
.L_x_88:
[C---:B------:R-:W-:Y:S01]  /*3530*/  ISETP.LT.OR P4, PT, R3.reuse, 0x32, !P1 ;  /* 0x000000320300780c */ /* 0x040fe20004f81670 */
[----:B---3--:R-:W-:Y:S01]  /*3540*/  @!P2 IMAD R57, R82, R89, R88 ;  /* 0x000000595239a224 */ /* 0x008fe200078e0258 */
[----:B------:R-:W-:Y:S01]  /*3550*/  BSSY B1, `(.L_x_90) ;  /* 0x000000b000017945 */ /* 0x000fe20003800000 */
[----:B------:R-:W-:Y:S02]  /*3560*/  ISETP.LT.OR P3, PT, R3, 0x39, !P0 ;  /* 0x000000390300780c */ /* 0x000fe40004761670 */
[----:B------:R-:W-:Y:S01]  /*3570*/  IADD3 R107, P5, R107, 0x80, RZ ;  /* 0x000000806b6b7810 */ /* 0x000fe20007fbe0ff */
[----:B------:R3:W-:Y:S01]  /*3580*/  @!P2 STG.E.U8 desc[UR36][R6.64+0x30], R57 ;  /* 0x000030390600a986 */ /* 0x0007e2000c101124 */
[C---:B------:R-:W-:Y:S02]  /*3590*/  ISETP.LT.OR P2, PT, R3.reuse, 0x39, !P1 ;  /* 0x000000390300780c */ /* 0x040fe40004f41670 */
[C---:B------:R-:W-:Y:S02]  /*35a0*/  ISETP.LT.OR P0, PT, R3.reuse, 0x3a, !P0 ;  /* 0x0000003a0300780c */ /* 0x040fe40004701670 */
[----:B------:R-:W-:-:S02]  /*35b0*/  ISETP.LT.OR P1, PT, R3, 0x3a, !P1 ;  /* 0x0000003a0300780c */ /* 0x000fc40004f21670 */
[----:B------:R-:W-:Y:S11]  /*35c0*/  @P4 BRA `(.L_x_91) ;  /* 0x00000000000c4947 */ /* 0x000ff60003800000 */
[----:B--2---:R-:W3:Y:S02]  /*35d0*/  LDG.E.U8 R91, desc[UR36][R100.64+0x31] ;  /* 0x00003124645b7981 */ /* 0x004ee4000c1e1100 */
[----:B---3--:R-:W-:-:S05]  /*35e0*/  PRMT R57, R91, 0x8880, RZ ;  /* 0x000088805b397816 */ /* 0x008fca00000000ff */
[----:B------:R-:W-:-:S07]  /*35f0*/  IMAD R88, R57, R90, RZ ;  /* 0x0000005a39587224 */ /* 0x000fce00078e02ff */
.L_x_91:
[----:B------:R-:W-:Y:S05]  /*3600*/  BSYNC B1 ;  /* 0x0000000000017941 */ /* 0x000fea0003800000 */
.L_x_90:
[----:B------:R-:W-:Y:S01]  /*3610*/  @!P4 IMAD R83, R83, R89, R88 ;  /* 0x000000595353c224 */ /* 0x000fe200078e0258 */
[----:B------:R-:W-:Y:S04]  /*3620*/  BSSY B1, `(.L_x_92) ;  /* 0x0000006000017945 */ /* 0x000fe80003800000 */
[----:B------:R0:W-:Y:S01]  /*3630*/  @!P4 STG.E.U8 desc[UR36][R6.64+0x31], R83 ;  /* 0x000031530600c986 */ /* 0x0001e2000c101124 */
[----:B------:R-:W-:Y:S05]  /*3640*/  @P3 BRA `(.L_x_93) ;  /* 0x00000000000c3947 */ /* 0x000fea0003800000 */
[----:B--2---:R-:W3:Y:S02]  /*3650*/  LDG.E.U8 R91, desc[UR36][R96.64+0x38] ;  /* 0x00003824605b7981 */ /* 0x004ee4000c1e1100 */
[----:B---3--:R-:W-:-:S05]  /*3660*/  PRMT R57, R91, 0x8880, RZ ;  /* 0x000088805b397816 */ /* 0x008fca00000000ff */
[----:B------:R-:W-:-:S07]  /*3670*/  IMAD R88, R57, R90, RZ ;  /* 0x0000005a39587224 */ /* 0x000fce00078e02ff */
.L_x_93:
[----:B------:R-:W-:Y:S05]  /*3680*/  BSYNC B1 ;  /* 0x0000000000017941 */ /* 0x000fea0003800000 */
.L_x_92:
[----:B---3--:R-:W-:Y:S01]  /*3690*/  @!P3 IMAD R57, R84, R89, R88 ;  /* 0x000000595439b224 */ /* 0x008fe200078e0258 */
[----:B------:R-:W-:Y:S01]  /*36a0*/  BSSY B1, `(.L_x_94) ;  /* 0x0000007000017945 */ /* 0x000fe20003800000 */
[----:B----4-:R-:W-:-:S03]  /*36b0*/  IMAD.X R59, RZ, RZ, R5, P5 ;  /* 0x000000ffff3b7224 */ /* 0x010fc600028e0605 */
[----:B------:R3:W-:Y:S01]  /*36c0*/  @!P3 STG.E.U8 desc[UR36][R94.64+0x38], R57 ;  /* 0x000038395e00b986 */ /* 0x0007e2000c101124 */
[----:B------:R-:W-:Y:S05]  /*36d0*/  @P0 BRA `(.L_x_95) ;  /* 0x00000000000c0947 */ /* 0x000fea0003800000 */
[----:B--2---:R-:W2:Y:S02]  /*36e0*/  LDG.E.U8 R91, desc[UR36][R96.64+0x39] ;  /* 0x00003924605b7981 */ /* 0x004ea4000c1e1100 */
[----:B--2---:R-:W-:-:S05]  /*36f0*/  PRMT R5, R91, 0x8880, RZ ;  /* 0x000088805b057816 */ /* 0x004fca00000000ff */
[----:B------:R-:W-:-:S07]  /*3700*/  IMAD R88, R5, R90, RZ ;  /* 0x0000005a05587224 */ /* 0x000fce00078e02ff */
.L_x_95:
[----:B------:R-:W-:Y:S05]  /*3710*/  BSYNC B1 ;  /* 0x0000000000017941 */ /* 0x000fea0003800000 */
.L_x_94:
[----:B------:R-:W-:Y:S01]  /*3720*/  @!P0 IMAD R85, R85, R89, R88 ;  /* 0x0000005955558224 */ /* 0x000fe200078e0258 */
[----:B------:R-:W-:Y:S01]  /*3730*/  BSSY B1, `(.L_x_96) ;  /* 0x0000007000017945 */ /* 0x000fe20003800000 */
[----:B------:R-:W-:-:S03]  /*3740*/  IMAD R4, R59, R92, RZ ;  /* 0x0000005c3b047224 */ /* 0x000fc600078e02ff */
[----:B------:R4:W-:Y:S01]  /*3750*/  @!P0 STG.E.U8 desc[UR36][R94.64+0x39], R85 ;  /* 0x000039555e008986 */ /* 0x0009e2000c101124 */
[----:B------:R-:W-:Y:S05]  /*3760*/  @P2 BRA `(.L_x_97) ;  /* 0x00000000000c2947 */ /* 0x000fea0003800000 */
[----:B--2---:R-:W2:Y:S02]  /*3770*/  LDG.E.U8 R91, desc[UR36][R100.64+0x38] ;  /* 0x00003824645b7981 */ /* 0x004ea4000c1e1100 */
[----:B--2---:R-:W-:-:S05]  /*3780*/  PRMT R5, R91, 0x8880, RZ ;  /* 0x000088805b057816 */ /* 0x004fca00000000ff */
[----:B------:R-:W-:-:S07]  /*3790*/  IMAD R88, R5, R90, RZ ;  /* 0x0000005a05587224 */ /* 0x000fce00078e02ff */
.L_x_97:
[----:B------:R-:W-:Y:S05]  /*37a0*/  BSYNC B1 ;  /* 0x0000000000017941 */ /* 0x000fea0003800000 */
.L_x_96:
[----:B------:R-:W-:Y:S01]  /*37b0*/  @!P2 IMAD R5, R86, R89, R88 ;  /* 0x000000595605a224 */ /* 0x000fe200078e0258 */
[----:B------:R-:W-:Y:S01]  /*37c0*/  BSSY B1, `(.L_x_98) ;  /* 0x0000009000017945 */ /* 0x000fe20003800000 */
[C---:B---3--:R-:W-:Y:S02]  /*37d0*/  IMAD R57, R107.reuse, R93, R4 ;  /* 0x0000005d6b397224 */ /* 0x048fe400078e0204 */
[CC--:B------:R-:W-:Y:S01]  /*37e0*/  IMAD.WIDE.U32 R98, R107.reuse, R92.reuse, R98 ;  /* 0x0000005c6b627225 */ /* 0x0c0fe200078e0062 */
[----:B------:R3:W-:Y:S03]  /*37f0*/  @!P2 STG.E.U8 desc[UR36][R6.64+0x38], R5 ;  /* 0x000038050600a986 */ /* 0x0007e6000c101124 */
[----:B------:R-:W-:Y:S01]  /*3800*/  IMAD.WIDE.U32 R92, R107, R92, R20 ;  /* 0x0000005c6b5c7225 */ /* 0x000fe200078e0014 */
[----:B------:R-:W-:Y:S06]  /*3810*/  @P1 BRA `(.L_x_99) ;  /* 0x00000000000c1947 */ /* 0x000fec0003800000 */
[----:B--2---:R-:W3:Y:S02]  /*3820*/  LDG.E.U8 R91, desc[UR36][R100.64+0x39] ;  /* 0x00003924645b7981 */ /* 0x004ee4000c1e1100 */
[----:B---3--:R-:W-:-:S05]  /*3830*/  PRMT R5, R91, 0x8880, RZ ;  /* 0x000088805b057816 */ /* 0x008fca00000000ff */
[----:B------:R-:W-:-:S07]  /*3840*/  IMAD R88, R5, R90, RZ ;  /* 0x0000005a05587224 */ /* 0x000fce00078e02ff */
.L_x_99:
[----:B------:R-:W-:Y:S05]  /*3850*/  BSYNC B1 ;  /* 0x0000000000017941 */ /* 0x000fea0003800000 */
.L_x_98:
[----:B------:R-:W-:Y:S01]  /*3860*/  @!P1 IMAD R87, R87, R89, R88 ;  /* 0x0000005957579224 */ /* 0x000fe200078e0258 */
[----:B------:R-:W-:Y:S01]  /*3870*/  ISETP.GE.AND P2, PT, R102, 0x81, PT ;  /* 0x000000816600780c */ /* 0x000fe20003f46270 */
[----:B------:R-:W-:Y:S01]  /*3880*/  BSSY B1, `(.L_x_100) ;  /* 0x000000c000017945 */ /* 0x000fe20003800000 */
[----:B------:R-:W-:Y:S02]  /*3890*/  IADD3 R4, P5, R92, R12, RZ ;  /* 0x0000000c5c047210 */ /* 0x000fe40007fbe0ff */
[----:B------:R0:W-:Y:S01]  /*38a0*/  @!P1 STG.E.U8 desc[UR36][R6.64+0x39], R87 ;  /* 0x0000395706009986 */ /* 0x0001e2000c101124 */
[----:B------:R-:W-:Y:S02]  /*38b0*/  ISETP.LT.OR P1, PT, R3, 0x1, !P2 ;  /* 0x000000010300780c */ /* 0x000fe40005721670 */
[----:B---3--:R-:W-:Y:S02]  /*38c0*/  IADD3.X R5, R13, R93, R57, P5, !PT ;  /* 0x0000005d0d057210 */ /* 0x008fe40002ffe439 */
[----:B------:R-:W-:-:S02]  /*38d0*/  ISETP.GE.AND P0, PT, R102, 0x89, PT ;  /* 0x000000896600780c */ /* 0x000fc40003f06270 */
[----:B------:R-:W-:Y:S02]  /*38e0*/  IADD3 R12, P4, P3, R14, R12, R98 ;  /* 0x0000000c0e0c7210 */ /* 0x000fe40007b9e062 */
[----:B------:R-:W-:-:S05]  /*38f0*/  ISETP.LT.OR P5, PT, R3, 0x2, !P2 ;  /* 0x000000020300780c */ /* 0x000fca00057a1670 */
[----:B0-----:R-:W-:Y:S08]  /*3900*/  @P1 BRA `(.L_x_101) ;  /* 0x00000000000c1947 */ /* 0x001ff00003800000 */
[----:B--2---:R-:W2:Y:S02]  /*3910*/  LDG.E.U8 R91, desc[UR36][R4.64] ;  /* 0x00000024045b7981 */ /* 0x004ea4000c1e1100 */
[----:B--2---:R-:W-:-:S05]  /*3920*/  PRMT R7, R91, 0x8880, RZ ;  /* 0x000088805b077816 */ /* 0x004fca00000000ff */
[----:B------:R-:W-:-:S07]  /*3930*/  IMAD R88, R7, R90, RZ ;  /* 0x0000005a07587224 */ /* 0x000fce00078e02ff */
.L_x_101:
[----:B------:R-:W-:Y:S05]  /*3940*/  BSYNC B1 ;  /* 0x0000000000017941 */ /* 0x000fea0003800000 */
.L_x_100:
[----:B------:R-:W-:Y:S01]  /*3950*/  @!P1 IMAD R7, R24, R89, R88 ;  /* 0x0000005918079224 */ /* 0x000fe200078e0258 */
[----:B------:R-:W-:Y:S01]  /*3960*/  BSSY B1, `(.L_x_102) ;  /* 0x0000007000017945 */ /* 0x000fe20003800000 */
[----:B------:R-:W-:-:S03]  /*3970*/  IMAD.IADD R98, R57, 0x1, R99 ;  /* 0x0000000139627824 */ /* 0x000fc600078e0263 */
[----:B------:R0:W-:Y:S01]  /*3980*/  @!P1 STG.E.U8 desc[UR36][R8.64], R7 ;  /* 0x0000000708009986 */ /* 0x0001e2000c101124 */
[----:B------:R-:W-:Y:S05]  /*3990*/  @P5 BRA `(.L_x_103) ;  /* 0x00000000000c5947 */ /* 0x000fea0003800000 */
[----:B--2---:R-:W0:Y:S02]  /*39a0*/  LDG.E.U8 R91, desc[UR36][R4.64+0x1] ;  /* 0x00000124045b7981 */ /* 0x004e24000c1e1100 */
[----:B0-----:R-:W-:-:S05]  /*39b0*/  PRMT R7, R91, 0x8880, RZ ;  /* 0x000088805b077816 */ /* 0x001fca00000000ff */
[----:B------:R-:W-:-:S07]  /*39c0*/  IMAD R88, R7, R90, RZ ;  /* 0x0000005a07587224 */ /* 0x000fce00078e02ff */
.L_x_103:
[----:B------:R-:W-:Y:S05]  /*39d0*/  BSYNC B1 ;  /* 0x0000000000017941 */ /* 0x000fea0003800000 */
.L_x_102:
[----:B------:R-:W-:Y:S01]  /*39e0*/  ISETP.LT.OR P1, PT, R3, 0x1, !P0 ;  /* 0x000000010300780c */ /* 0x000fe20004721670 */
[----:B------:R-:W-:Y:S01]  /*39f0*/  @!P5 IMAD R25, R25, R89, R88 ;  /* 0x000000591919d224 */ /* 0x000fe200078e0258 */
[----:B------:R-:W-:Y:S01]  /*3a00*/  BSSY B1, `(.L_x_104) ;  /* 0x000000a000017945 */ /* 0x000fe20003800000 */
[----:B------:R-:W-:Y:S02]  /*3a10*/  IADD3.X R13, R21, R13, R98, P4, P3 ;  /* 0x0000000d150d7210 */ /* 0x000fe400027e6462 */
[C---:B------:R-:W-:Y:S01]  /*3a20*/  ISETP.LT.OR P4, PT, R3.reuse, 0x2, !P0 ;  /* 0x000000020300780c */ /* 0x040fe20004781670 */
[----:B------:R3:W-:Y:S01]  /*3a30*/  @!P5 STG.E.U8 desc[UR36][R8.64+0x1], R25 ;  /* 0x000001190800d986 */ /* 0x0007e2000c101124 */
[C---:B------:R-:W-:Y:S02]  /*3a40*/  ISETP.LT.OR P5, PT, R3.reuse, 0x9, !P2 ;  /* 0x000000090300780c */ /* 0x040fe400057a1670 */
[----:B------:R-:W-:-:S04]  /*3a50*/  ISETP.LT.OR P3, PT, R3, 0xa, !P2 ;  /* 0x0000000a0300780c */ /* 0x000fc80005761670 */
[----:B------:R-:W-:Y:S09]  /*3a60*/  @P1 BRA `(.L_x_105) ;  /* 0x00000000000c1947 */ /* 0x000ff20003800000 */
[----:B--2---:R-:W0:Y:S02]  /*3a70*/  LDG.E.U8 R91, desc[UR36][R12.64] ;  /* 0x000000240c5b7981 */ /* 0x004e24000c1e1100 */
[----:B0-----:R-:W-:-:S05]  /*3a80*/  PRMT R7, R91, 0x8880, RZ ;  /* 0x000088805b077816 */ /* 0x001fca00000000ff */
[----:B------:R-:W-:-:S07]  /*3a90*/  IMAD R88, R7, R90, RZ ;  /* 0x0000005a07587224 */ /* 0x000fce00078e02ff */
.L_x_105:
[----:B------:R-:W-:Y:S05]  /*3aa0*/  BSYNC B1 ;  /* 0x0000000000017941 */ /* 0x000fea0003800000 */
.L_x_104:
[----:B0-----:R-:W-:Y:S01]  /*3ab0*/  @!P1 IMAD R7, R26, R89, R88 ;  /* 0x000000591a079224 */ /* 0x001fe200078e0258 */
[----:B------:R-:W-:Y:S04]  /*3ac0*/  BSSY B1, `(.L_x_106) ;  /* 0x0000006000017945 */ /* 0x000fe80003800000 */
[----:B------:R0:W-:Y:S01]  /*3ad0*/  @!P1 STG.E.U8 desc[UR36][R10.64], R7 ;  /* 0x000000070a009986 */ /* 0x0001e2000c101124 */
[----:B------:R-:W-:Y:S05]  /*3ae0*/  @P4 BRA `(.L_x_107) ;  /* 0x00000000000c4947 */ /* 0x000fea0003800000 */
[----:B--2---:R-:W0:Y:S02]  /*3af0*/  LDG.E.U8 R91, desc[UR36][R12.64+0x1] ;  /* 0x000001240c5b7981 */ /* 0x004e24000c1e1100 */
[----:B0-----:R-:W-:-:S05]  /*3b00*/  PRMT R7, R91, 0x8880, RZ ;  /* 0x000088805b077816 */ /* 0x001fca00000000ff */
[----:B------:R-:W-:-:S07]  /*3b10*/  IMAD R88, R7, R90, RZ ;  /* 0x0000005a07587224 */ /* 0x000fce00078e02ff */
.L_x_107:
[----:B------:R-:W-:Y:S05]  /*3b20*/  BSYNC B1 ;  /* 0x0000000000017941 */ /* 0x000fea0003800000 */
.L_x_106:
[----:B------:R-:W-:Y:S01]  /*3b30*/  @!P4 IMAD R27, R27, R89, R88 ;  /* 0x000000591b1bc224 */ /* 0x000fe200078e0258 */
[----:B------:R-:W-:Y:S04]  /*3b40*/  BSSY B1, `(.L_x_108) ;  /* 0x0000006000017945 */ /* 0x000fe80003800000 */
[----:B------:R0:W-:Y:S01]  /*3b50*/  @!P4 STG.E.U8 desc[UR36][R10.64+0x1], R27 ;  /* 0x0000011b0a00c986 */ /* 0x0001e2000c101124 */
[----:B------:R-:W-:Y:S05]  /*3b60*/  @P5 BRA `(.L_x_109) ;  /* 0x00000000000c5947 */ /* 0x000fea0003800000 */
[----:B--2---:R-:W0:Y:S02]  /*3b70*/  LDG.E.U8 R91, desc[UR36][R4.64+0x8] ;  /* 0x00000824045b7981 */ /* 0x004e24000c1e1100 */
[----:B0-----:R-:W-:-:S05]  /*3b80*/  PRMT R7, R91, 0x8880, RZ ;  /* 0x000088805b077816 */ /* 0x001fca00000000ff */
[----:B------:R-:W-:-:S07]  /*3b90*/  IMAD R88, R7, R90, RZ ;  /* 0x0000005a07587224 */ /* 0x000fce00078e02ff */
.L_x_109:
[----:B------:R-:W-:Y:S05]  /*3ba0*/  BSYNC B1 ;  /* 0x0000000000017941 */ /* 0x000fea0003800000 */
.L_x_108:
[----:B0-----:R-:W-:Y:S01]  /*3bb0*/  @!P5 IMAD R7, R28, R89, R88 ;  /* 0x000000591c07d224 */ /* 0x001fe200078e0258 */
[----:B------:R-:W-:Y:S04]  /*3bc0*/  BSSY B1, `(.L_x_110) ;  /* 0x0000006000017945 */ /* 0x000fe80003800000 */
[----:B------:R0:W-:Y:S01]  /*3bd0*/  @!P5 STG.E.U8 desc[UR36][R8.64+0x8], R7 ;  /* 0x000008070800d986 */ /* 0x0001e2000c101124 */
[----:B------:R-:W-:Y:S05]  /*3be0*/  @P3 BRA `(.L_x_111) ;  /* 0x00000000000c3947 */ /* 0x000fea0003800000 */
[----:B--2---:R-:W0:Y:S02]  /*3bf0*/  LDG.E.U8 R91, desc[UR36][R4.64+0x9] ;  /* 0x00000924045b7981 */ /* 0x004e24000c1e1100 */
[----:B0-----:R-:W-:-:S05]  /*3c00*/  PRMT R7, R91, 0x8880, RZ ;  /* 0x000088805b077816 */ /* 0x001fca00000000ff */
[----:B------:R-:W-:-:S07]  /*3c10*/  IMAD R88, R7, R90, RZ ;  /* 0x0000005a07587224 */ /* 0x000fce00078e02ff */
.L_x_111:
[----:B------:R-:W-:Y:S05]  /*3c20*/  BSYNC B1 ;  /* 0x0000000000017941 */ /* 0x000fea0003800000 */
.L_x_110:
[----:B------:R-:W-:Y:S01]  /*3c30*/  ISETP.LT.OR P5, PT, R3, 0x9, !P0 ;  /* 0x000000090300780c */ /* 0x000fe200047a1670 */
[----:B------:R-:W-:Y:S01]  /*3c40*/  @!P3 IMAD R29, R29, R89, R88 ;  /* 0x000000591d1db224 */ /* 0x000fe200078e0258 */
[----:B------:R-:W-:Y:S01]  /*3c50*/  BSSY B1, `(.L_x_112) ;  /* 0x0000009000017945 */ /* 0x000fe20003800000 */
[C---:B------:R-:W-:Y:S02]  /*3c60*/  ISETP.LT.OR P4, PT, R3.reuse, 0xa, !P0 ;  /* 0x0000000a0300780c */ /* 0x040fe40004781670 */
[C---:B------:R-:W-:Y:S01]  /*3c70*/  ISETP.LT.OR P1, PT, R3.reuse, 0x12, !P2 ;  /* 0x000000120300780c */ /* 0x040fe20005721670 */
[----:B------:R0:W-:Y:S01]  /*3c80*/  @!P3 STG.E.U8 desc[UR36][R8.64+0x9], R29 ;  /* 0x0000091d0800b986 */ /* 0x0001e2000c101124 */
[----:B------:R-:W-:-:S06]  /*3c90*/  ISETP.LT.OR P3, PT, R3, 0x11, !P2 ;  /* 0x000000110300780c */ /* 0x000fcc0005761670 */
[----:B------:R-:W-:Y:S07]  /*3ca0*/  @P5 BRA `(.L_x_113) ;  /* 0x00000000000c5947 */ /* 0x000fee0003800000 */
[----:B--2---:R-:W0:Y:S02]  /*3cb0*/  LDG.E.U8 R91, desc[UR36][R12.64+0x8] ;  /* 0x000008240c5b7981 */ /* 0x004e24000c1e1100 */
[----:B0-----:R-:W-:-:S05]  /*3cc0*/  PRMT R7, R91, 0x8880, RZ ;  /* 0x000088805b077816 */ /* 0x001fca00000000ff */
[----:B------:R-:W-:-:S07]  /*3cd0*/  IMAD R88, R7, R90, RZ ;  /* 0x0000005a07587224 */ /* 0x000fce00078e02ff */
.L_x_113:
[----:B------:R-:W-:Y:S05]  /*3ce0*/  BSYNC B1 ;  /* 0x0000000000017941 */ /* 0x000fea0003800000 */
.L_x_112:
[----:B0-----:R-:W-:Y:S01]  /*3cf0*/  @!P5 IMAD R7, R30, R89, R88 ;  /* 0x000000591e07d224 */ /* 0x001fe200078e0258 */
[----:B------:R-:W-:Y:S04]  /*3d00*/  BSSY B1, `(.L_x_114) ;  /* 0x0000006000017945 */ /* 0x000fe80003800000 */
[----:B------:R0:W-:Y:S01]  /*3d10*/  @!P5 STG.E.U8 desc[UR36][R10.64+0x8], R7 ;  /* 0x000008070a00d986 */ /* 0x0001e2000c101124 */
[----:B------:R-:W-:Y:S05]  /*3d20*/  @P4 BRA `(.L_x_115) ;  /* 0x00000000000c4947 */ /* 0x000fea0003800000 */
[----:B--2---:R-:W0:Y:S02]  /*3d30*/  LDG.E.U8 R91, desc[UR36][R12.64+0x9] ;  /* 0x000009240c5b7981 */ /* 0x004e24000c1e1100 */
[----:B0-----:R-:W-:-:S05]  /*3d40*/  PRMT R7, R91, 0x8880, RZ ;  /* 0x000088805b077816 */ /* 0x001fca00000000ff */
[----:B------:R-:W-:-:S07]  /*3d50*/  IMAD R88, R7, R90, RZ ;  /* 0x0000005a07587224 */ /* 0x000fce00078e02ff */
.L_x_115:
[----:B------:R-:W-:Y:S05]  /*3d60*/  BSYNC B1 ;  /* 0x0000000000017941 */ /* 0x000fea0003800000 */
.L_x_114:
[----:B------:R-:W-:Y:S01]  /*3d70*/  @!P4 IMAD R31, R31, R89, R88 ;  /* 0x000000591f1fc224 */ /* 0x000fe200078e0258 */
[----:B------:R-:W-:Y:S04]  /*3d80*/  BSSY B1, `(.L_x_116) ;  /* 0x0000006000017945 */ /* 0x000fe80003800000 */
[----:B------:R0:W-:Y:S01]  /*3d90*/  @!P4 STG.E.U8 desc[UR36][R10.64+0x9], R31 ;  /* 0x0000091f0a00c986 */ /* 0x0001e2000c101124 */
[----:B------:R-:W-:Y:S05]  /*3da0*/  @P3 BRA `(.L_x_117) ;  /* 0x00000000000c3947 */ /* 0x000fea0003800000 */
[----:B--2---:R-:W0:Y:S02]  /*3db0*/  LDG.E.U8 R91, desc[UR36][R4.64+0x10] ;  /* 0x00001024045b7981 */ /* 0x004e24000c1e1100 */
[----:B0-----:R-:W-:-:S05]  /*3dc0*/  PRMT R7, R91, 0x8880, RZ ;  /* 0x000088805b077816 */ /* 0x001fca00000000ff */
[----:B------:R-:W-:-:S07]  /*3dd0*/  IMAD R88, R7, R90, RZ ;  /* 0x0000005a07587224 */ /* 0x000fce00078e02ff */
.L_x_117:
[----:B------:R-:W-:Y:S05]  /*3de0*/  BSYNC B1 ;  /* 0x0000000000017941 */ /* 0x000fea0003800000 */
.L_x_116:
[----:B0-----:R-:W-:Y:S01]  /*3df0*/  @!P3 IMAD R7, R32, R89, R88 ;  /* 0x000000592007b224 */ /* 0x001fe200078e0258 */
[----:B------:R-:W-:Y:S04]  /*3e00*/  BSSY B1, `(.L_x_118) ;  /* 0x0000006000017945 */ /* 0x000fe80003800000 */
[----:B------:R0:W-:Y:S01]  /*3e10*/  @!P3 STG.E.U8 desc[UR36][R8.64+0x10], R7 ;  /* 0x000010070800b986 */ /* 0x0001e2000c101124 */
[----:B------:R-:W-:Y:S05]  /*3e20*/  @P1 BRA `(.L_x_119) ;  /* 0x00000000000c1947 */ /* 0x000fea0003800000 */
[----:B--2---:R-:W0:Y:S02]  /*3e30*/  LDG.E.U8 R91, desc[UR36][R4.64+0x11] ;  /* 0x00001124045b7981 */ /* 0x004e24000c1e1100 */
[----:B0-----:R-:W-:-:S05]  /*3e40*/  PRMT R7, R91, 0x8880, RZ ;  /* 0x000088805b077816 */ /* 0x001fca00000000ff */
[----:B------:R-:W-:-:S07]  /*3e50*/  IMAD R88, R7, R90, RZ ;  /* 0x0000005a07587224 */ /* 0x000fce00078e02ff */
.L_x_119:
[----:B------:R-:W-:Y:S05]  /*3e60*/  BSYNC B1 ;  /* 0x0000000000017941 */ /* 0x000fea0003800000 */
.L_x_118:
        /* <DEDUP_REMOVED lines=11> */
.L_x_121:
[----:B------:R-:W-:Y:S05]  /*3f20*/  BSYNC B1 ;  /* 0x0000000000017941 */ /* 0x000fea0003800000 */
.L_x_120:
[----:B0-----:R-:W-:Y:S01]  /*3f30*/  @!P4 IMAD R7, R34, R89, R88 ;  /* 0x000000592207c224 */ /* 0x001fe200078e0258 */
[----:B------:R-:W-:Y:S04]  /*3f40*/  BSSY B1, `(.L_x_122) ;  /* 0x0000006000017945 */ /* 0x000fe80003800000 */
[----:B------:R0:W-:Y:S01]  /*3f50*/  @!P4 STG.E.U8 desc[UR36][R10.64+0x10], R7 ;  /* 0x000010070a00c986 */ /* 0x0001e2000c101124 */
[----:B------:R-:W-:Y:S05]  /*3f60*/  @P3 BRA `(.L_x_123) ;  /* 0x00000000000c3947 */ /* 0x000fea0003800000 */
[----:B--2---:R-:W0:Y:S02]  /*3f70*/  LDG.E.U8 R91, desc[UR36][R12.64+0x11] ;  /* 0x000011240c5b7981 */ /* 0x004e24000c1e1100 */
[----:B0-----:R-:W-:-:S05]  /*3f80*/  PRMT R7, R91, 0x8880, RZ ;  /* 0x000088805b077816 */ /* 0x001fca00000000ff */
[----:B------:R-:W-:-:S07]  /*3f90*/  IMAD R88, R7, R90, RZ ;  /* 0x0000005a07587224 */ /* 0x000fce00078e02ff */
.L_x_123:
[----:B------:R-:W-:Y:S05]  /*3fa0*/  BSYNC B1 ;  /* 0x0000000000017941 */ /* 0x000fea0003800000 */
.L_x_122:
[----:B------:R-:W-:Y:S01]  /*3fb0*/  @!P3 IMAD R35, R35, R89, R88 ;  /* 0x000000592323b224 */ /* 0x000fe200078e0258 */
[----:B------:R-:W-:Y:S04]  /*3fc0*/  BSSY B1, `(.L_x_124) ;  /* 0x0000006000017945 */ /* 0x000fe80003800000 */
[----:B------:R0:W-:Y:S01]  /*3fd0*/  @!P3 STG.E.U8 desc[UR36][R10.64+0x11], R35 ;  /* 0x000011230a00b986 */ /* 0x0001e2000c101124 */
[----:B------:R-:W-:Y:S05]  /*3fe0*/  @P5 BRA `(.L_x_125) ;  /* 0x00000000000c5947 */ /* 0x000fea0003800000 */
[----:B--2---:R-:W0:Y:S02]  /*3ff0*/  LDG.E.U8 R91, desc[UR36][R4.64+0x18] ;  /* 0x00001824045b7981 */ /* 0x004e24000c1e1100 */
[----:B0-----:R-:W-:-:S05]  /*4000*/  PRMT R7, R91, 0x8880, RZ ;  /* 0x000088805b077816 */ /* 0x001fca00000000ff */
[----:B------:R-:W-:-:S07]  /*4010*/  IMAD R88, R7, R90, RZ ;  /* 0x0000005a07587224 */ /* 0x000fce00078e02ff */
.L_x_125:
[----:B------:R-:W-:Y:S05]  /*4020*/  BSYNC B1 ;  /* 0x0000000000017941 */ /* 0x000fea0003800000 */
.L_x_124:
[----:B0-----:R-:W-:Y:S01]  /*4030*/  @!P5 IMAD R7, R36, R89, R88 ;  /* 0x000000592407d224 */ /* 0x001fe200078e0258 */
[----:B------:R-:W-:Y:S04]  /*4040*/  BSSY B1, `(.L_x_126) ;  /* 0x0000006000017945 */ /* 0x000fe80003800000 */
[----:B------:R0:W-:Y:S01]  /*4050*/  @!P5 STG.E.U8 desc[UR36][R8.64+0x18], R7 ;  /* 0x000018070800d986 */ /* 0x0001e2000c101124 */
[----:B------:R-:W-:Y:S05]  /*4060*/  @P1 BRA `(.L_x_127) ;  /* 0x00000000000c1947 */ /* 0x000fea0003800000 */
[----:B--2---:R-:W0:Y:S02]  /*4070*/  LDG.E.U8 R91, desc[UR36][R4.64+0x19] ;  /* 0x00001924045b7981 */ /* 0x004e24000c1e1100 */
[----:B0-----:R-:W-:-:S05]  /*4080*/  PRMT R7, R91, 0x8880, RZ ;  /* 0x000088805b077816 */ /* 0x001fca00000000ff */
[----:B------:R-:W-:-:S07]  /*4090*/  IMAD R88, R7, R90, RZ ;  /* 0x0000005a07587224 */ /* 0x000fce00078e02ff */
.L_x_127:
[----:B------:R-:W-:Y:S05]  /*40a0*/  BSYNC B1 ;  /* 0x0000000000017941 */ /* 0x000fea0003800000 */
.L_x_126:
        /* <DEDUP_REMOVED lines=11> */
.L_x_129:
[----:B------:R-:W-:Y:S05]  /*4160*/  BSYNC B1 ;  /* 0x0000000000017941 */ /* 0x000fea0003800000 */
.L_x_128:
[----:B0-----:R-:W-:Y:S01]  /*4170*/  @!P4 IMAD R7, R38, R89, R88 ;  /* 0x000000592607c224 */ /* 0x001fe200078e0258 */
[----:B------:R-:W-:Y:S04]  /*4180*/  BSSY B1, `(.L_x_130) ;  /* 0x0000006000017945 */ /* 0x000fe80003800000 */
[----:B------:R0:W-:Y:S01]  /*4190*/  @!P4 STG.E.U8 desc[UR36][R10.64+0x18], R7 ;  /* 0x000018070a00c986 */ /* 0x0001e2000c101124 */
[----:B------:R-:W-:Y:S05]  /*41a0*/  @P3 BRA `(.L_x_131) ;  /* 0x00000000000c3947 */ /* 0x000fea0003800000 */
[----:B--2---:R-:W0:Y:S02]  /*41b0*/  LDG.E.U8 R91, desc[UR36][R12.64+0x19] ;  /* 0x000019240c5b7981 */ /* 0x004e24000c1e1100 */
[----:B0-----:R-:W-:-:S05]  /*41c0*/  PRMT R7, R91, 0x8880, RZ ;  /* 0x000088805b077816 */ /* 0x001fca00000000ff */
[----:B------:R-:W-:-:S07]  /*41d0*/  IMAD R88, R7, R90, RZ ;  /* 0x0000005a07587224 */ /* 0x000fce00078e02ff */
.L_x_131:
[----:B------:R-:W-:Y:S05]  /*41e0*/  BSYNC B1 ;  /* 0x0000000000017941 */ /* 0x000fea0003800000 */
.L_x_130:
[----:B------:R-:W-:Y:S01]  /*41f0*/  @!P3 IMAD R39, R39, R89, R88 ;  /* 0x000000592727b224 */ /* 0x000fe200078e0258 */
[----:B------:R-:W-:Y:S04]  /*4200*/  BSSY B1, `(.L_x_132) ;  /* 0x0000006000017945 */ /* 0x000fe80003800000 */
[----:B------:R0:W-:Y:S01]  /*4210*/  @!P3 STG.E.U8 desc[UR36][R10.64+0x19], R39 ;  /* 0x000019270a00b986 */ /* 0x0001e2000c101124 */
[----:B------:R-:W-:Y:S05]  /*4220*/  @P5 BRA `(.L_x_133) ;  /* 0x00000000000c5947 */ /* 0x000fea0003800000 */
[----:B--2---:R-:W0:Y:S02]  /*4230*/  LDG.E.U8 R91, desc[UR36][R4.64+0x20] ;  /* 0x00002024045b7981 */ /* 0x004e24000c1e1100 */
[----:B0-----:R-:W-:-:S05]  /*4240*/  PRMT R7, R91, 0x8880, RZ ;  /* 0x000088805b077816 */ /* 0x001fca00000000ff */
[----:B------:R-:W-:-:S07]  /*4250*/  IMAD R88, R7, R90, RZ ;  /* 0x0000005a07587224 */ /* 0x000fce00078e02ff */
.L_x_133:
[----:B------:R-:W-:Y:S05]  /*4260*/  BSYNC B1 ;  /* 0x0000000000017941 */ /* 0x000fea0003800000 */
.L_x_132:
[----:B0-----:R-:W-:Y:S01]  /*4270*/  @!P5 IMAD R7, R40, R89, R88 ;  /* 0x000000592807d224 */ /* 0x001fe200078e0258 */
[----:B------:R-:W-:Y:S04]  /*4280*/  BSSY B1, `(.L_x_134) ;  /* 0x0000006000017945 */ /* 0x000fe80003800000 */
[----:B------:R0:W-:Y:S01]  /*4290*/  @!P5 STG.E.U8 desc[UR36][R8.64+0x20], R7 ;  /* 0x000020070800d986 */ /* 0x0001e2000c101124 */
[----:B------:R-:W-:Y:S05]  /*42a0*/  @P1 BRA `(.L_x_135) ;  /* 0x00000000000c1947 */ /* 0x000fea0003800000 */
[----:B--2---:R-:W0:Y:S02]  /*42b0*/  LDG.E.U8 R91, desc[UR36][R4.64+0x21] ;  /* 0x00002124045b7981 */ /* 0x004e24000c1e1100 */
[----:B0-----:R-:W-:-:S05]  /*42c0*/  PRMT R7, R91, 0x8880, RZ ;  /* 0x000088805b077816 */ /* 0x001fca00000000ff */
[----:B------:R-:W-:-:S07]  /*42d0*/  IMAD R88, R7, R90, RZ ;  /* 0x0000005a07587224 */ /* 0x000fce00078e02ff */
.L_x_135:
[----:B------:R-:W-:Y:S05]  /*42e0*/  BSYNC B1 ;  /* 0x0000000000017941 */ /* 0x000fea0003800000 */
.L_x_134:
        /* <DEDUP_REMOVED lines=11> */
.L_x_137:
[----:B------:R-:W-:Y:S05]  /*43a0*/  BSYNC B1 ;  /* 0x0000000000017941 */ /* 0x000fea0003800000 */
.L_x_136:
[----:B0-----:R-:W-:Y:S01]  /*43b0*/  @!P4 IMAD R7, R42, R89, R88 ;  /* 0x000000592a07c224 */ /* 0x001fe200078e0258 */
[----:B------:R-:W-:Y:S04]  /*43c0*/  BSSY B1, `(.L_x_138) ;  /* 0x0000006000017945 */ /* 0x000fe80003800000 */
[----:B------:R0:W-:Y:S01]  /*43d0*/  @!P4 STG.E.U8 desc[UR36][R10.64+0x20], R7 ;  /* 0x000020070a00c986 */ /* 0x0001e2000c101124 */
[----:B------:R-:W-:Y:S05]  /*43e0*/  @P3 BRA `(.L_x_139) ;  /* 0x00000000000c3947 */ /* 0x000fea0003800000 */
[----:B--2---:R-:W0:Y:S02]  /*43f0*/  LDG.E.U8 R91, desc[UR36][R12.64+0x21] ;  /* 0x000021240c5b7981 */ /* 0x004e24000c1e1100 */
[----:B0-----:R-:W-:-:S05]  /*4400*/  PRMT R7, R91, 0x8880, RZ ;  /* 0x000088805b077816 */ /* 0x001fca00000000ff */
[----:B------:R-:W-:-:S07]  /*4410*/  IMAD R88, R7, R90, RZ ;  /* 0x0000005a07587224 */ /* 0x000fce00078e02ff */
.L_x_139:
[----:B------:R-:W-:Y:S05]  /*4420*/  BSYNC B1 ;  /* 0x0000000000017941 */ /* 0x000fea0003800000 */
.L_x_138:
[----:B------:R-:W-:Y:S01]  /*4430*/  @!P3 IMAD R43, R43, R89, R88 ;  /* 0x000000592b2bb224 */ /* 0x000fe200078e0258 */
[----:B------:R-:W-:Y:S04]  /*4440*/  BSSY B1, `(.L_x_140) ;  /* 0x0000006000017945 */ /* 0x000fe80003800000 */
[----:B------:R0:W-:Y:S01]  /*4450*/  @!P3 STG.E.U8 desc[UR36][R10.64+0x21], R43 ;  /* 0x0000212b0a00b986 */ /* 0x0001e2000c101124 */
[----:B------:R-:W-:Y:S05]  /*4460*/  @P5 BRA `(.L_x_141) ;  /* 0x00000000000c5947 */ /* 0x000fea0003800000 */
[----:B--2---:R-:W0:Y:S02]  /*4470*/  LDG.E.U8 R91, desc[UR36][R4.64+0x28] ;  /* 0x00002824045b7981 */ /* 0x004e24000c1e1100 */
[----:B0-----:R-:W-:-:S05]  /*4480*/  PRMT R7, R91, 0x8880, RZ ;  /* 0x000088805b077816 */ /* 0x001fca00000000ff */
[----:B------:R-:W-:-:S07]  /*4490*/  IMAD R88, R7, R90, RZ ;  /* 0x0000005a07587224 */ /* 0x000fce00078e02ff */
.L_x_141:
[----:B------:R-:W-:Y:S05]  /*44a0*/  BSYNC B1 ;  /* 0x0000000000017941 */ /* 0x000fea0003800000 */
.L_x_140:
[----:B0-----:R-:W-:Y:S01]  /*44b0*/  @!P5 IMAD R7, R44, R89, R88 ;  /* 0x000000592c07d224 */ /* 0x001fe200078e0258 */
[----:B------:R-:W-:Y:S04]  /*44c0*/  BSSY B1, `(.L_x_142) ;  /* 0x0000006000017945 */ /* 0x000fe80003800000 */
[----:B------:R0:W-:Y:S01]  /*44d0*/  @!P5 STG.E.U8 desc[UR36][R8.64+0x28], R7 ;  /* 0x000028070800d986 */ /* 0x0001e2000c101124 */
[----:B------:R-:W-:Y:S05]  /*44e0*/  @P1 BRA `(.L_x_143) ;  /* 0x00000000000c1947 */ /* 0x000fea0003800000 */
[----:B--2---:R-:W0:Y:S02]  /*44f0*/  LDG.E.U8 R91, desc[UR36][R4.64+0x29] ;  /* 0x00002924045b7981 */ /* 0x004e24000c1e1100 */
[----:B0-----:R-:W-:-:S05]  /*4500*/  PRMT R7, R91, 0x8880, RZ ;  /* 0x000088805b077816 */ /* 0x001fca00000000ff */
[----:B------:R-:W-:-:S07]  /*4510*/  IMAD R88, R7, R90, RZ ;  /* 0x0000005a07587224 */ /* 0x000fce00078e02ff */
.L_x_143:
[----:B------:R-:W-:Y:S05]  /*4520*/  BSYNC B1 ;  /* 0x0000000000017941 */ /* 0x000fea0003800000 */
.L_x_142:
        /* <DEDUP_REMOVED lines=11> */
.L_x_145:
[----:B------:R-:W-:Y:S05]  /*45e0*/  BSYNC B1 ;  /* 0x0000000000017941 */ /* 0x000fea0003800000 */
.L_x_144:
[----:B0-----:R-:W-:Y:S01]  /*45f0*/  @!P4 IMAD R7, R46, R89, R88 ;  /* 0x000000592e07c224 */ /* 0x001fe200078e0258 */
[----:B------:R-:W-:Y:S04]  /*4600*/  BSSY B1, `(.L_x_146) ;  /* 0x0000006000017945 */ /* 0x000fe80003800000 */
[----:B------:R0:W-:Y:S01]  /*4610*/  @!P4 STG.E.U8 desc[UR36][R10.64+0x28], R7 ;  /* 0x000028070a00c986 */ /* 0x0001e2000c101124 */
[----:B------:R-:W-:Y:S05]  /*4620*/  @P3 BRA `(.L_x_147) ;  /* 0x00000000000c3947 */ /* 0x000fea0003800000 */
[----:B--2---:R-:W0:Y:S02]  /*4630*/  LDG.E.U8 R91, desc[UR36][R12.64+0x29] ;  /* 0x000029240c5b7981 */ /* 0x004e24000c1e1100 */
[----:B0-----:R-:W-:-:S05]  /*4640*/  PRMT R7, R91, 0x8880, RZ ;  /* 0x000088805b077816 */ /* 0x001fca00000000ff */
[----:B------:R-:W-:-:S07]  /*4650*/  IMAD R88, R7, R90, RZ ;  /* 0x0000005a07587224 */ /* 0x000fce00078e02ff */
.L_x_147:
[----:B------:R-:W-:Y:S05]  /*4660*/  BSYNC B1 ;  /* 0x0000000000017941 */ /* 0x000fea0003800000 */
.L_x_146:
[----:B------:R-:W-:Y:S01]  /*4670*/  @!P3 IMAD R47, R47, R89, R88 ;  /* 0x000000592f2fb224 */ /* 0x000fe200078e0258 */
[----:B------:R-:W-:Y:S04]  /*4680*/  BSSY B1, `(.L_x_148) ;  /* 0x0000006000017945 */ /* 0x000fe80003800000 */
[----:B------:R0:W-:Y:S01]  /*4690*/  @!P3 STG.E.U8 desc[UR36][R10.64+0x29], R47 ;  /* 0x0000292f0a00b986 */ /* 0x0001e2000c101124 */
[----:B------:R-:W-:Y:S05]  /*46a0*/  @P5 BRA `(.L_x_149) ;  /* 0x00000000000c5947 */ /* 0x000fea0003800000 */
[----:B--2---:R-:W0:Y:S02]  /*46b0*/  LDG.E.U8 R91, desc[UR36][R4.64+0x30] ;  /* 0x00003024045b7981 */ /* 0x004e24000c1e1100 */
[----:B0-----:R-:W-:-:S05]  /*46c0*/  PRMT R7, R91, 0x8880, RZ ;  /* 0x000088805b077816 */ /* 0x001fca00000000ff */
[----:B------:R-:W-:-:S07]  /*46d0*/  IMAD R88, R7, R90, RZ ;  /* 0x0000005a07587224 */ /* 0x000fce00078e02ff */
.L_x_149:
[----:B------:R-:W-:Y:S05]  /*46e0*/  BSYNC B1 ;  /* 0x0000000000017941 */ /* 0x000fea0003800000 */
.L_x_148:
[----:B0-----:R-:W-:Y:S01]  /*46f0*/  @!P5 IMAD R7, R48, R89, R88 ;  /* 0x000000593007d224 */ /* 0x001fe200078e0258 */
[----:B------:R-:W-:Y:S04]  /*4700*/  BSSY B1, `(.L_x_150) ;  /* 0x0000006000017945 */ /* 0x000fe80003800000 */
[----:B------:R0:W-:Y:S01]  /*4710*/  @!P5 STG.E.U8 desc[UR36][R8.64+0x30], R7 ;  /* 0x000030070800d986 */ /* 0x0001e2000c101124 */
[----:B------:R-:W-:Y:S05]  /*4720*/  @P1 BRA `(.L_x_151) ;  /* 0x00000000000c1947 */ /* 0x000fea0003800000 */
[----:B--2---:R-:W0:Y:S02]  /*4730*/  LDG.E.U8 R91, desc[UR36][R4.64+0x31] ;  /* 0x00003124045b7981 */ /* 0x004e24000c1e1100 */
[----:B0-----:R-:W-:-:S05]  /*4740*/  PRMT R7, R91, 0x8880, RZ ;  /* 0x000088805b077816 */ /* 0x001fca00000000ff */
[----:B------:R-:W-:-:S07]  /*4750*/  IMAD R88, R7, R90, RZ ;  /* 0x0000005a07587224 */ /* 0x000fce00078e02ff */
.L_x_151:
[----:B------:R-:W-:Y:S05]  /*4760*/  BSYNC B1 ;  /* 0x0000000000017941 */ /* 0x000fea0003800000 */
.L_x_150:
[----:B------:R-:W-:Y:S01]  /*4770*/  ISETP.LT.OR P4, PT, R3, 0x31, !P0 ;  /* 0x000000310300780c */ /* 0x000fe20004781670 */
[----:B------:R-:W-:Y:S01]  /*4780*/  @!P1 IMAD R49, R49, R89, R88 ;  /* 0x0000005931319224 */ /* 0x000fe200078e0258 */
[----:B------:R-:W-:Y:S01]  /*4790*/  BSSY B1, `(.L_x_152) ;  /* 0x000000a000017945 */ /* 0x000fe20003800000 */
[C---:B------:R-:W-:Y:S02]  /*47a0*/  ISETP.LT.OR P3, PT, R3.reuse, 0x32, !P0 ;  /* 0x000000320300780c */ /* 0x040fe40004761670 */
        /* <DEDUP_REMOVED lines=8> */
.L_x_153:
[----:B------:R-:W-:Y:S05]  /*4830*/  BSYNC B1 ;  /* 0x0000000000017941 */ /* 0x000fea0003800000 */
.L_x_152:
[----:B0-----:R-:W-:Y:S01]  /*4840*/  @!P4 IMAD R7, R50, R89, R88 ;  /* 0x000000593207c224 */ /* 0x001fe200078e0258 */
[----:B------:R-:W-:Y:S04]  /*4850*/  BSSY B1, `(.L_x_154) ;  /* 0x0000006000017945 */ /* 0x000fe80003800000 */
[----:B------:R0:W-:Y:S01]  /*4860*/  @!P4 STG.E.U8 desc[UR36][R10.64+0x30], R7 ;  /* 0x000030070a00c986 */ /* 0x0001e2000c101124 */
[----:B------:R-:W-:Y:S05]  /*4870*/  @P3 BRA `(.L_x_155) ;  /* 0x00000000000c3947 */ /* 0x000fea0003800000 */
[----:B--2---:R-:W0:Y:S02]  /*4880*/  LDG.E.U8 R91, desc[UR36][R12.64+0x31] ;  /* 0x000031240c5b7981 */ /* 0x004e24000c1e1100 */
[----:B0-----:R-:W-:-:S05]  /*4890*/  PRMT R7, R91, 0x8880, RZ ;  /* 0x000088805b077816 */ /* 0x001fca00000000ff */
[----:B------:R-:W-:-:S07]  /*48a0*/  IMAD R88, R7, R90, RZ ;  /* 0x0000005a07587224 */ /* 0x000fce00078e02ff */
.L_x_155:
[----:B------:R-:W-:Y:S05]  /*48b0*/  BSYNC B1 ;  /* 0x0000000000017941 */ /* 0x000fea0003800000 */
.L_x_154:
[----:B------:R-:W-:Y:S01]  /*48c0*/  @!P3 IMAD R51, R51, R89, R88 ;  /* 0x000000593333b224 */ /* 0x000fe200078e0258 */
[----:B------:R-:W-:Y:S04]  /*48d0*/  BSSY B1, `(.L_x_156) ;  /* 0x0000006000017945 */ /* 0x000fe80003800000 */
[----:B------:R0:W-:Y:S01]  /*48e0*/  @!P3 STG.E.U8 desc[UR36][R10.64+0x31], R51 ;  /* 0x000031330a00b986 */ /* 0x0001e2000c101124 */
[----:B------:R-:W-:Y:S05]  /*48f0*/  @P1 BRA `(.L_x_157) ;  /* 0x00000000000c1947 */ /* 0x000fea0003800000 */
[----:B--2---:R-:W0:Y:S02]  /*4900*/  LDG.E.U8 R91, desc[UR36][R4.64+0x38] ;  /* 0x00003824045b7981 */ /* 0x004e24000c1e1100 */
[----:B0-----:R-:W-:-:S05]  /*4910*/  PRMT R7, R91, 0x8880, RZ ;  /* 0x000088805b077816 */ /* 0x001fca00000000ff */
[----:B------:R-:W-:-:S07]  /*4920*/  IMAD R88, R7, R90, RZ ;  /* 0x0000005a07587224 */ /* 0x000fce00078e02ff */
.L_x_157:
[----:B------:R-:W-:Y:S05]  /*4930*/  BSYNC B1 ;  /* 0x0000000000017941 */ /* 0x000fea0003800000 */
.L_x_156:
[----:B0-----:R-:W-:Y:S01]  /*4940*/  @!P1 IMAD R7, R52, R89, R88 ;  /* 0x0000005934079224 */ /* 0x001fe200078e0258 */
[----:B------:R-:W-:Y:S04]  /*4950*/  BSSY B1, `(.L_x_158) ;  /* 0x0000006000017945 */ /* 0x000fe80003800000 */
[----:B------:R0:W-:Y:S01]  /*4960*/  @!P1 STG.E.U8 desc[UR36][R8.64+0x38], R7 ;  /* 0x0000380708009986 */ /* 0x0001e2000c101124 */
[----:B------:R-:W-:Y:S05]  /*4970*/  @P2 BRA `(.L_x_159) ;  /* 0x00000000000c2947 */ /* 0x000fea0003800000 */
[----:B--2---:R-:W0:Y:S02]  /*4980*/  LDG.E.U8 R91, desc[UR36][R4.64+0x39] ;  /* 0x00003924045b7981 */ /* 0x004e24000c1e1100 */
[----:B0-----:R-:W-:-:S05]  /*4990*/  PRMT R7, R91, 0x8880, RZ ;  /* 0x000088805b077816 */ /* 0x001fca00000000ff */
[----:B------:R-:W-:-:S07]  /*49a0*/  IMAD R88, R7, R90, RZ ;  /* 0x0000005a07587224 */ /* 0x000fce00078e02ff */
.L_x_159:
[----:B------:R-:W-:Y:S05]  /*49b0*/  BSYNC B1 ;  /* 0x0000000000017941 */ /* 0x000fea0003800000 */
.L_x_158:
[----:B------:R-:W-:Y:S01]  /*49c0*/  @!P2 IMAD R53, R53, R89, R88 ;  /* 0x000000593535a224 */ /* 0x000fe200078e0258 */
[----:B------:R-:W-:Y:S04]  /*49d0*/  BSSY B1, `(.L_x_160) ;  /* 0x0000006000017945 */ /* 0x000fe80003800000 */
[----:B------:R0:W-:Y:S01]  /*49e0*/  @!P2 STG.E.U8 desc[UR36][R8.64+0x39], R53 ;  /* 0x000039350800a986 */ /* 0x0001e2000c101124 */
[----:B------:R-:W-:Y:S05]  /*49f0*/  @P5 BRA `(.L_x_161) ;  /* 0x00000000000c5947 */ /* 0x000fea0003800000 */
[----:B--2---:R-:W2:Y:S02]  /*4a00*/  LDG.E.U8 R91, desc[UR36][R12.64+0x38] ;  /* 0x000038240c5b7981 */ /* 0x004ea4000c1e1100 */
[----:B--2---:R-:W-:-:S05]  /*4a10*/  PRMT R5, R91, 0x8880, RZ ;  /* 0x000088805b057816 */ /* 0x004fca00000000ff */
[----:B------:R-:W-:-:S07]  /*4a20*/  IMAD R88, R5, R90, RZ ;  /* 0x0000005a05587224 */ /* 0x000fce00078e02ff */
.L_x_161:
[----:B------:R-:W-:Y:S05]  /*4a30*/  BSYNC B1 ;  /* 0x0000000000017941 */ /* 0x000fea0003800000 */
.L_x_160:
[----:B------:R-:W-:Y:S01]  /*4a40*/  @!P5 IMAD R5, R54, R89, R88 ;  /* 0x000000593605d224 */ /* 0x000fe200078e0258 */
[----:B------:R-:W-:Y:S01]  /*4a50*/  ISETP.LT.OR P0, PT, R3, 0x3a, !P0 ;  /* 0x0000003a0300780c */ /* 0x000fe20004701670 */
[----:B------:R-:W-:Y:S03]  /*4a60*/  BSSY B1, `(.L_x_162) ;  /* 0x0000006000017945 */ /* 0x000fe60003800000 */
[----:B------:R0:W-:Y:S09]  /*4a70*/  @!P5 STG.E.U8 desc[UR36][R10.64+0x38], R5 ;  /* 0x000038050a00d986 */ /* 0x0001f2000c101124 */
[----:B------:R-:W-:Y:S05]  /*4a80*/  @P0 BRA `(.L_x_163) ;  /* 0x00000000000c0947 */ /* 0x000fea0003800000 */
[----:B--2---:R-:W2:Y:S02]  /*4a90*/  LDG.E.U8 R91, desc[UR36][R12.64+0x39] ;  /* 0x000039240c5b7981 */ /* 0x004ea4000c1e1100 */
[----:B--2---:R-:W-:-:S05]  /*4aa0*/  PRMT R3, R91, 0x8880, RZ ;  /* 0x000088805b037816 */ /* 0x004fca00000000ff */
[----:B------:R-:W-:-:S07]  /*4ab0*/  IMAD R88, R3, R90, RZ ;  /* 0x0000005a03587224 */ /* 0x000fce00078e02ff */
.L_x_163:
[----:B------:R-:W-:Y:S05]  /*4ac0*/  BSYNC B1 ;  /* 0x0000000000017941 */ /* 0x000fea0003800000 */
.L_x_162:
[----:B------:R-:W-:Y:S01]  /*4ad0*/  IMAD R55, R55, R89, R88 ;  /* 0x0000005937377224 */ /* 0x000fe200078e0258 */
[----:B------:R-:W-:Y:S06]  /*4ae0*/  @P0 BRA `(.L_x_164) ;  /* 0x0000000c00180947 */ /* 0x000fec0003800000 */
[----:B------:R0:W-:Y:S01]  /*4af0*/  STG.E.U8 desc[UR36][R10.64+0x39], R55 ;  /* 0x000039370a007986 */ /* 0x0001e2000c101124 */
[----:B------:R-:W-:Y:S05]  /*4b00*/  BRA `(.L_x_164) ;  /* 0x0000000c00107947 */ /* 0x000fea0003800000 */
.L_x_35:
[C---:B------:R-:W-:Y:S02]  /*4b10*/  ISETP.GE.AND P2, PT, R102.reuse, 0x1, PT ;  /* 0x000000016600780c */ /* 0x040fe40003f46270 */
[----:B------:R-:W-:Y:S02]  /*4b20*/  ISETP.GE.AND P1, PT, R102, 0x9, PT ;  /* 0x000000096600780c */ /* 0x000fe40003f26270 */
[C---:B------:R-:W-:Y:S02]  /*4b30*/  ISETP.LT.OR P4, PT, R3.reuse, 0x1, !P2 ;  /* 0x000000010300780c */ /* 0x040fe40005781670 */
[C---:B------:R-:W-:Y:S02]  /*4b40*/  ISETP.LT.OR P5, PT, R3.reuse, 0x2, !P2 ;  /* 0x000000020300780c */ /* 0x040fe400057a1670 */
[C---:B------:R-:W-:Y:S02]  /*4b50*/  ISETP.LT.OR P0, PT, R3.reuse, 0x1, !P1 ;  /* 0x000000010300780c */ /* 0x040fe40004f01670 */
[----:B------:R-:W-:-:S07]  /*4b60*/  ISETP.LT.OR P3, PT, R3, 0x2, !P1 ;  /* 0x000000020300780c */ /* 0x000fce0004f61670 */
[-C--:B------:R-:W-:Y:S02]  /*4b70*/  @!P4 IMAD R5, R56, R89.reuse, RZ ;  /* 0x000000593805c224 */ /* 0x080fe400078e02ff */
[-C--:B------:R-:W-:Y:S02]  /*4b80*/  @!P5 IMAD R57, R57, R89.reuse, RZ ;  /* 0x000000593939d224 */ /* 0x080fe400078e02ff */
[-C--:B------:R-:W-:Y:S01]  /*4b90*/  @!P0 IMAD R13, R58, R89.reuse, RZ ;  /* 0x000000593a0d8224 */ /* 0x080fe200078e02ff */
[----:B------:R0:W-:Y:S01]  /*4ba0*/  @!P4 STG.E.U8 desc[UR36][R94.64], R5 ;  /* 0x000000055e00c986 */ /* 0x0001e2000c101124 */
[----:B------:R-:W-:Y:S01]  /*4bb0*/  ISETP.LT.OR P4, PT, R3, 0x9, !P2 ;  /* 0x000000090300780c */ /* 0x000fe20005781670 */
[----:B------:R-:W-:Y:S02]  /*4bc0*/  @!P3 IMAD R59, R59, R89, RZ ;  /* 0x000000593b3bb224 */ /* 0x000fe400078e02ff */
[----:B------:R-:W-:Y:S01]  /*4bd0*/  @!P5 STG.E.U8 desc[UR36][R94.64+0x1], R57 ;  /* 0x000001395e00d986 */ /* 0x000fe2000c101124 */
[----:B------:R-:W-:-:S03]  /*4be0*/  ISETP.LT.OR P5, PT, R3, 0xa, !P2 ;  /* 0x0000000a0300780c */ /* 0x000fc600057a1670 */
[----:B------:R1:W-:Y:S01]  /*4bf0*/  @!P0 STG.E.U8 desc[UR36][R6.64], R13 ;  /* 0x0000000d06008986 */ /* 0x0003e2000c101124 */
[----:B------:R-:W-:-:S03]  /*4c00*/  ISETP.LT.OR P0, PT, R3, 0x9, !P1 ;  /* 0x000000090300780c */ /* 0x000fc60004f01670 */
[----:B------:R-:W-:Y:S01]  /*4c10*/  @!P3 STG.E.U8 desc[UR36][R6.64+0x1], R59 ;  /* 0x0000013b0600b986 */ /* 0x000fe2000c101124 */
[----:B------:R-:W-:Y:S01]  /*4c20*/  ISETP.LT.OR P3, PT, R3, 0xa, !P1 ;  /* 0x0000000a0300780c */ /* 0x000fe20004f61670 */
[----:B------:R-:W-:-:S04]  /*4c30*/  @!P4 IMAD R15, R60, R89, RZ ;  /* 0x000000593c0fc224 */ /* 0x000fc800078e02ff */
[-C--:B------:R-:W-:Y:S01]  /*4c40*/  @!P5 IMAD R61, R61, R89.reuse, RZ ;  /* 0x000000593d3dd224 */ /* 0x080fe200078e02ff */
[----:B------:R3:W-:Y:S01]  /*4c50*/  @!P4 STG.E.U8 desc[UR36][R94.64+0x8], R15 ;  /* 0x0000080f5e00c986 */ /* 0x0007e2000c101124 */
[C---:B------:R-:W-:Y:S02]  /*4c60*/  ISETP.LT.OR P4, PT, R3.reuse, 0x11, !P2 ;  /* 0x000000110300780c */ /* 0x040fe40005781670 */
[-C--:B0-----:R-:W-:Y:S01]  /*4c70*/  @!P0 IMAD R5, R62, R89.reuse, RZ ;  /* 0x000000593e058224 */ /* 0x081fe200078e02ff */
[----:B------:R-:W-:Y:S01]  /*4c80*/  @!P5 STG.E.U8 desc[UR36][R94.64+0x9], R61 ;  /* 0x0000093d5e00d986 */ /* 0x000fe2000c101124 */
[----:B------:R-:W-:Y:S02]  /*4c90*/  ISETP.LT.OR P5, PT, R3, 0x12, !P2 ;  /* 0x000000120300780c */ /* 0x000fe400057a1670 */
[----:B------:R-:W-:Y:S01]  /*4ca0*/  @!P3 IMAD R63, R63, R89, RZ ;  /* 0x000000593f3fb224 */ /* 0x000fe200078e02ff */
[----:B------:R0:W-:Y:S01]  /*4cb0*/  @!P0 STG.E.U8 desc[UR36][R6.64+0x8], R5 ;  /* 0x0000080506008986 */ /* 0x0001e2000c101124 */
[----:B------:R-:W-:-:S03]  /*4cc0*/  ISETP.LT.OR P0, PT, R3, 0x11, !P1 ;  /* 0x000000110300780c */ /* 0x000fc60004f01670 */
[----:B------:R-:W-:Y:S01]  /*4cd0*/  @!P3 STG.E.U8 desc[UR36][R6.64+0x9], R63 ;  /* 0x0000093f0600b986 */ /* 0x000fe2000c101124 */
[----:B------:R-:W-:Y:S01]  /*4ce0*/  ISETP.LT.OR P3, PT, R3, 0x12, !P1 ;  /* 0x000000120300780c */ /* 0x000fe20004f61670 */
[----:B-1----:R-:W-:-:S04]  /*4cf0*/  @!P4 IMAD R13, R64, R89, RZ ;  /* 0x00000059400dc224 */ /* 0x002fc800078e02ff */
[-C--:B------:R-:W-:Y:S01]  /*4d00*/  @!P5 IMAD R65, R65, R89.reuse, RZ ;  /* 0x000000594141d224 */ /* 0x080fe200078e02ff */
[----:B------:R1:W-:Y:S01]  /*4d10*/  @!P4 STG.E.U8 desc[UR36][R94.64+0x10], R13 ;  /* 0x0000100d5e00c986 */ /* 0x0003e2000c101124 */
[C---:B------:R-:W-:Y:S02]  /*4d20*/  ISETP.LT.OR P4, PT, R3.reuse, 0x19, !P2 ;  /* 0x000000190300780c */ /* 0x040fe40005781670 */
[-C--:B---3--:R-:W-:Y:S01]  /*4d30*/  @!P0 IMAD R15, R66, R89.reuse, RZ ;  /* 0x00000059420f8224 */ /* 0x088fe200078e02ff */
[----:B------:R-:W-:Y:S01]  /*4d40*/  @!P5 STG.E.U8 desc[UR36][R94.64+0x11], R65 ;  /* 0x000011415e00d986 */ /* 0x000fe2000c101124 */
[----:B------:R-:W-:Y:S02]  /*4d50*/  ISETP.LT.OR P5, PT, R3, 0x1a, !P2 ;  /* 0x0000001a0300780c */ /* 0x000fe400057a1670 */
[----:B------:R-:W-:Y:S01]  /*4d60*/  @!P3 IMAD R67, R67, R89, RZ ;  /* 0x000000594343b224 */ /* 0x000fe200078e02ff */
[----:B------:R3:W-:Y:S01]  /*4d70*/  @!P0 STG.E.U8 desc[UR36][R6.64+0x10], R15 ;  /* 0x0000100f06008986 */ /* 0x0007e2000c101124 */
[----:B------:R-:W-:-:S03]  /*4d80*/  ISETP.LT.OR P0, PT, R3, 0x19, !P1 ;  /* 0x000000190300780c */ /* 0x000fc60004f01670 */
[----:B------:R-:W-:Y:S01]  /*4d90*/  @!P3 STG.E.U8 desc[UR36][R6.64+0x11], R67 ;  /* 0x000011430600b986 */ /* 0x000fe2000c101124 */
[----:B------:R-:W-:Y:S01]  /*4da0*/  ISETP.LT.OR P3, PT, R3, 0x1a, !P1 ;  /* 0x0000001a0300780c */ /* 0x000fe20004f61670 */
[----:B0-----:R-:W-:-:S04]  /*4db0*/  @!P4 IMAD R5, R68, R89, RZ ;  /* 0x000000594405c224 */ /* 0x001fc800078e02ff */
[-C--:B------:R-:W-:Y:S01]  /*4dc0*/  @!P5 IMAD R69, R69, R89.reuse, RZ ;  /* 0x000000594545d224 */ /* 0x080fe200078e02ff */
[----:B------:R0:W-:Y:S01]  /*4dd0*/  @!P4 STG.E.U8 desc[UR36][R94.64+0x18], R5 ;  /* 0x000018055e00c986 */ /* 0x0001e2000c101124 */
[C---:B------:R-:W-:Y:S02]  /*4de0*/  ISETP.LT.OR P4, PT, R3.reuse, 0x21, !P2 ;  /* 0x000000210300780c */ /* 0x040fe40005781670 */
[-C--:B-1----:R-:W-:Y:S01]  /*4df0*/  @!P0 IMAD R13, R70, R89.reuse, RZ ;  /* 0x00000059460d8224 */ /* 0x082fe200078e02ff */
[----:B------:R-:W-:Y:S01]  /*4e00*/  @!P5 STG.E.U8 desc[UR36][R94.64+0x19], R69 ;  /* 0x000019455e00d986 */ /* 0x000fe2000c101124 */
[----:B------:R-:W-:Y:S02]  /*4e10*/  ISETP.LT.OR P5, PT, R3, 0x22, !P2 ;  /* 0x000000220300780c */ /* 0x000fe400057a1670 */
[----:B------:R-:W-:Y:S01]  /*4e20*/  @!P3 IMAD R71, R71, R89, RZ ;  /* 0x000000594747b224 */ /* 0x000fe200078e02ff */
[----:B------:R1:W-:Y:S01]  /*4e30*/  @!P0 STG.E.U8 desc[UR36][R6.64+0x18], R13 ;  /* 0x0000180d06008986 */ /* 0x0003e2000c101124 */
[----:B------:R-:W-:-:S03]  /*4e40*/  ISETP.LT.OR P0, PT, R3, 0x21, !P1 ;  /* 0x000000210300780c */ /* 0x000fc60004f01670 */
[----:B------:R-:W-:Y:S01]  /*4e50*/  @!P3 STG.E.U8 desc[UR36][R6.64+0x19], R71 ;  /* 0x000019470600b986 */ /* 0x000fe2000c101124 */
[----:B------:R-:W-:Y:S01]  /*4e60*/  ISETP.LT.OR P3, PT, R3, 0x22, !P1 ;  /* 0x000000220300780c */ /* 0x000fe20004f61670 */
[----:B---3--:R-:W-:-:S04]  /*4e70*/  @!P4 IMAD R15, R72, R89, RZ ;  /* 0x00000059480fc224 */ /* 0x008fc800078e02ff */
        /* <DEDUP_REMOVED lines=32> */
[----:B------:R-:W-:-:S02]  /*5080*/  ISETP.GE.AND P0, PT, R102, 0x81, PT ;  /* 0x000000816600780c */ /* 0x000fc40003f06270 */
[C---:B------:R-:W-:Y:S01]  /*5090*/  ISETP.LT.OR P5, PT, R3.reuse, 0x39, !P1 ;  /* 0x000000390300780c */ /* 0x040fe20004fa1670 */
[----:B------:R-:W-:Y:S01]  /*50a0*/  @!P3 STG.E.U8 desc[UR36][R6.64+0x31], R83 ;  /* 0x000031530600b986 */ /* 0x000fe2000c101124 */
[C---:B------:R-:W-:Y:S01]  /*50b0*/  ISETP.LT.OR P1, PT, R3.reuse, 0x3a, !P1 ;  /* 0x0000003a0300780c */ /* 0x040fe20004f21670 */
[----:B---3--:R-:W-:Y:S01]  /*50c0*/  @!P4 IMAD R15, R84, R89, RZ ;  /* 0x00000059540fc224 */ /* 0x008fe200078e02ff */
[----:B------:R-:W-:-:S03]  /*50d0*/  ISETP.LT.OR P3, PT, R3, 0x1, !P0 ;  /* 0x000000010300780c */ /* 0x000fc60004761670 */
[----:B------:R-:W-:Y:S01]  /*50e0*/  @!P2 IMAD R85, R85, R89, RZ ;  /* 0x000000595555a224 */ /* 0x000fe200078e02ff */
[----:B------:R-:W-:Y:S01]  /*50f0*/  @!P4 STG.E.U8 desc[UR36][R94.64+0x38], R15 ;  /* 0x0000380f5e00c986 */ /* 0x000fe2000c101124 */
[----:B------:R-:W-:-:S03]  /*5100*/  ISETP.LT.OR P4, PT, R3, 0x2, !P0 ;  /* 0x000000020300780c */ /* 0x000fc60004781670 */
[----:B------:R-:W-:Y:S01]  /*5110*/  @!P2 STG.E.U8 desc[UR36][R94.64+0x39], R85 ;  /* 0x000039555e00a986 */ /* 0x000fe2000c101124 */
[-C--:B0-----:R-:W-:Y:S01]  /*5120*/  @!P5 IMAD R5, R86, R89.reuse, RZ ;  /* 0x000000595605d224 */ /* 0x081fe200078e02ff */
[----:B------:R-:W-:Y:S01]  /*5130*/  ISETP.GE.AND P2, PT, R102, 0x89, PT ;  /* 0x000000896600780c */ /* 0x000fe20003f46270 */
[-C--:B------:R-:W-:Y:S02]  /*5140*/  @!P1 IMAD R87, R87, R89.reuse, RZ ;  /* 0x0000005957579224 */ /* 0x080fe400078e02ff */
[----:B-1----:R-:W-:Y:S01]  /*5150*/  @!P3 IMAD R13, R24, R89, RZ ;  /* 0x00000059180db224 */ /* 0x002fe200078e02ff */
[----:B------:R0:W-:Y:S01]  /*5160*/  @!P5 STG.E.U8 desc[UR36][R6.64+0x38], R5 ;  /* 0x000038050600d986 */ /* 0x0001e2000c101124 */
[----:B------:R-:W-:-:S03]  /*5170*/  ISETP.LT.OR P5, PT, R3, 0x1, !P2 ;  /* 0x000000010300780c */ /* 0x000fc600057a1670 */
[----:B------:R-:W-:Y:S01]  /*5180*/  @!P4 IMAD R25, R25, R89, RZ ;  /* 0x000000591919c224 */ /* 0x000fe200078e02ff */
[----:B------:R-:W-:Y:S01]  /*5190*/  @!P1 STG.E.U8 desc[UR36][R6.64+0x39], R87 ;  /* 0x0000395706009986 */ /* 0x000fe2000c101124 */
[----:B------:R-:W-:-:S03]  /*51a0*/  ISETP.LT.OR P1, PT, R3, 0x2, !P2 ;  /* 0x000000020300780c */ /* 0x000fc60005721670 */
[----:B------:R-:W-:Y:S01]  /*51b0*/  @!P3 STG.E.U8 desc[UR36][R8.64], R13 ;  /* 0x0000000d0800b986 */ /* 0x000fe2000c101124 */
[----:B------:R-:W-:-:S03]  /*51c0*/  ISETP.LT.OR P3, PT, R3, 0x9, !P0 ;  /* 0x000000090300780c */ /* 0x000fc60004761670 */
[----:B------:R-:W-:Y:S01]  /*51d0*/  @!P4 STG.E.U8 desc[UR36][R8.64+0x1], R25 ;  /* 0x000001190800c986 */ /* 0x000fe2000c101124 */
[----:B------:R-:W-:Y:S01]  /*51e0*/  ISETP.LT.OR P4, PT, R3, 0xa, !P0 ;  /* 0x0000000a0300780c */ /* 0x000fe20004781670 */
[----:B0-----:R-:W-:-:S04]  /*51f0*/  @!P5 IMAD R5, R26, R89, RZ ;  /* 0x000000591a05d224 */ /* 0x001fc800078e02ff */
[-C--:B------:R-:W-:Y:S01]  /*5200*/  @!P1 IMAD R27, R27, R89.reuse, RZ ;  /* 0x000000591b1b9224 */ /* 0x080fe200078e02ff */
[----:B------:R0:W-:Y:S01]  /*5210*/  @!P5 STG.E.U8 desc[UR36][R10.64], R5 ;  /* 0x000000050a00d986 */ /* 0x0001e2000c101124 */
[C---:B------:R-:W-:Y:S02]  /*5220*/  ISETP.LT.OR P5, PT, R3.reuse, 0x9, !P2 ;  /* 0x000000090300780c */ /* 0x040fe400057a1670 */
[-C--:B------:R-:W-:Y:S01]  /*5230*/  @!P3 IMAD R15, R28, R89.reuse, RZ ;  /* 0x000000591c0fb224 */ /* 0x080fe200078e02ff */
[----:B------:R-:W-:Y:S01]  /*5240*/  @!P1 STG.E.U8 desc[UR36][R10.64+0x1], R27 ;  /* 0x0000011b0a009986 */ /* 0x000fe2000c101124 */
[----:B------:R-:W-:Y:S02]  /*5250*/  ISETP.LT.OR P1, PT, R3, 0xa, !P2 ;  /* 0x0000000a0300780c */ /* 0x000fe40005721670 */
[----:B------:R-:W-:Y:S01]  /*5260*/  @!P4 IMAD R29, R29, R89, RZ ;  /* 0x000000591d1dc224 */ /* 0x000fe200078e02ff */
        /* <DEDUP_REMOVED lines=40> */
[----:B-1----:R-:W-:-:S04]  /*54f0*/  @!P5 IMAD R13, R42, R89, RZ ;  /* 0x000000592a0dd224 */ /* 0x002fc800078e02ff */
        /* <DEDUP_REMOVED lines=12> */
[----:B------:R-:W-:-:S04]  /*55c0*/  @!P1 IMAD R7, R46, R89, RZ ;  /* 0x000000592e079224 */ /* 0x000fc800078e02ff */
[-C--:B------:R-:W-:Y:S01]  /*55d0*/  @!P3 IMAD R47, R47, R89.reuse, RZ ;  /* 0x000000592f2fb224 */ /* 0x080fe200078e02ff */
[----:B------:R1:W-:Y:S01]  /*55e0*/  @!P1 STG.E.U8 desc[UR36][R10.64+0x28], R7 ;  /* 0x000028070a009986 */ /* 0x0003e2000c101124 */
[----:B------:R-:W-:Y:S02]  /*55f0*/  ISETP.LT.OR P1, PT, R3, 0x31, !P2 ;  /* 0x000000310300780c */ /* 0x000fe40005721670 */
[----:B------:R-:W-:Y:S01]  /*5600*/  @!P4 IMAD R49, R49, R89, RZ ;  /* 0x000000593131c224 */ /* 0x000fe200078e02ff */
[----:B------:R3:W-:Y:S01]  /*5610*/  @!P3 STG.E.U8 desc[UR36][R10.64+0x29], R47 ;  /* 0x0000292f0a00b986 */ /* 0x0007e2000c101124 */
[C---:B------:R-:W-:Y:S02]  /*5620*/  ISETP.LT.OR P3, PT, R3.reuse, 0x39, !P0 ;  /* 0x000000390300780c */ /* 0x040fe40004761670 */
[C---:B------:R-:W-:Y:S01]  /*5630*/  ISETP.LT.OR P0, PT, R3.reuse, 0x3a, !P0 ;  /* 0x0000003a0300780c */ /* 0x040fe20004701670 */
[----:B------:R3:W-:Y:S01]  /*5640*/  @!P4 STG.E.U8 desc[UR36][R8.64+0x31], R49 ;  /* 0x000031310800c986 */ /* 0x0007e2000c101124 */
[----:B------:R-:W-:-:S03]  /*5650*/  ISETP.LT.OR P4, PT, R3, 0x32, !P2 ;  /* 0x000000320300780c */ /* 0x000fc60005781670 */
[----:B------:R3:W-:Y:S01]  /*5660*/  @!P5 STG.E.U8 desc[UR36][R8.64+0x30], R13 ;  /* 0x0000300d0800d986 */ /* 0x0007e2000c101124 */
[C---:B------:R-:W-:Y:S02]  /*5670*/  ISETP.LT.OR P5, PT, R3.reuse, 0x39, !P2 ;  /* 0x000000390300780c */ /* 0x040fe400057a1670 */
[----:B------:R-:W-:Y:S01]  /*5680*/  ISETP.LT.OR P2, PT, R3, 0x3a, !P2 ;  /* 0x0000003a0300780c */ /* 0x000fe20005741670 */
[-C--:B------:R-:W-:Y:S02]  /*5690*/  @!P1 IMAD R3, R50, R89.reuse, RZ ;  /* 0x0000005932039224 */ /* 0x080fe400078e02ff */
[-C--:B0-----:R-:W-:Y:S02]  /*56a0*/  @!P3 IMAD R5, R52, R89.reuse, RZ ;  /* 0x000000593405b224 */ /* 0x081fe400078e02ff */
[-C--:B------:R-:W-:Y:S01]  /*56b0*/  @!P0 IMAD R53, R53, R89.reuse, RZ ;  /* 0x0000005935358224 */ /* 0x080fe200078e02ff */
[----:B------:R3:W-:Y:S01]  /*56c0*/  @!P1 STG.E.U8 desc[UR36][R10.64+0x30], R3 ;  /* 0x000030030a009986 */ /* 0x0007e2000c101124 */
[----:B------:R-:W-:-:S04]  /*56d0*/  @!P4 IMAD R51, R51, R89, RZ ;  /* 0x000000593333c224 */ /* 0x000fc800078e02ff */
[-C--:B-1----:R-:W-:Y:S01]  /*56e0*/  @!P5 IMAD R7, R54, R89.reuse, RZ ;  /* 0x000000593607d224 */ /* 0x082fe200078e02ff */
[----:B------:R3:W-:Y:S01]  /*56f0*/  @!P4 STG.E.U8 desc[UR36][R10.64+0x31], R51 ;  /* 0x000031330a00c986 */ /* 0x0007e2000c101124 */
[----:B------:R-:W-:-:S03]  /*5700*/  @!P2 IMAD R55, R55, R89, RZ ;  /* 0x000000593737a224 */ /* 0x000fc600078e02ff */
[----:B------:R3:W-:Y:S04]  /*5710*/  @!P3 STG.E.U8 desc[UR36][R8.64+0x38], R5 ;  /* 0x000038050800b986 */ /* 0x0007e8000c101124 */
[----:B------:R3:W-:Y:S04]  /*5720*/  @!P0 STG.E.U8 desc[UR36][R8.64+0x39], R53 ;  /* 0x0000393508008986 */ /* 0x0007e8000c101124 */
[----:B------:R3:W-:Y:S04]  /*5730*/  @!P5 STG.E.U8 desc[UR36][R10.64+0x38], R7 ;  /* 0x000038070a00d986 */ /* 0x0007e8000c101124 */
[----:B------:R3:W-:Y:S02]  /*5740*/  @!P2 STG.E.U8 desc[UR36][R10.64+0x39], R55 ;  /* 0x000039370a00a986 */ /* 0x0007e4000c101124 */
.L_x_164:
[----:B------:R-:W-:Y:S05]  /*5750*/  BSYNC B0 ;  /* 0x0000000000007941 */ /* 0x000fea0003800000 */
.L_x_34:
[----:B------:R-:W-:Y:S01]  /*5760*/  ULDC UR4, c[0x0][0xc] ;  /* 0x0000030000047ab9 */ /* 0x000fe20000000800 */
[----:B------:R-:W-:Y:S01]  /*5770*/  ULDC UR5, c[0x0][0x10] ;  /* 0x0000040000057ab9 */ /* 0x000fe20000000800 */
[----:B---3--:R-:W3:Y:S01]  /*5780*/  LDC R3, c[0x0][0x14] ;  /* 0x00000500ff037b82 */ /* 0x008ee20000000800 */
[----:B------:R-:W-:Y:S01]  /*5790*/  UIMAD.WIDE.U32 UR4, UR4, UR5, URZ ;  /* 0x00000005040472a5 */ /* 0x000fe2000f8e003f */
[----:B------:R-:W-:Y:S02]  /*57a0*/  IMAD.MOV.U32 R93, RZ, RZ, -0x1 ;  /* 0xffffffffff5d7424 */ /* 0x000fe400078e00ff */
[----:B------:R-:W-:-:S03]  /*57b0*/  IMAD.MOV.U32 R88, RZ, RZ, -0x1 ;  /* 0xffffffffff587424 */ /* 0x000fc600078e00ff */
[----:B---3--:R-:W-:-:S04]  /*57c0*/  IMAD.WIDE.U32 R16, R3, UR4, R16 ;  /* 0x0000000403107c25 */ /* 0x008fc8000f8e0010 */
[----:B------:R-:W-:Y:S01]  /*57d0*/  IMAD R3, R3, UR5, RZ ;  /* 0x0000000503037c24 */ /* 0x000fe2000f8e02ff */
[----:B------:R-:W-:Y:S02]  /*57e0*/  ULDC.64 UR4, c[0x0][0x650] ;  /* 0x0001940000047ab9 */ /* 0x000fe40000000a00 */
[----:B------:R-:W-:Y:S01]  /*57f0*/  ISETP.GE.U32.AND P0, PT, R16, UR4, PT ;  /* 0x0000000410007c0c */ /* 0x000fe2000bf06070 */
[--C-:B------:R-:W-:Y:S01]  /*5800*/  IMAD.IADD R17, R17, 0x1, R3.reuse ;  /* 0x0000000111117824 */ /* 0x100fe200078e0203 */
[----:B------:R-:W-:-:S04]  /*5810*/  PRMT R3, RZ, 0x7610, R3 ;  /* 0x00007610ff037816 */ /* 0x000fc80000000003 */
[----:B------:R-:W-:-:S13]  /*5820*/  ISETP.GE.U32.AND.EX P0, PT, R17, UR5, PT, P0 ;  /* 0x0000000511007c0c */ /* 0x000fda000bf06100 */
[----:B------:R-:W-:Y:S05]  /*5830*/  @P0 BRA `(.L_x_165) ;  /* 0x0000000400640947 */ /* 0x000fea0003800000 */
[----:B------:R-:W3:Y:S01]  /*5840*/  S2R R12, SR_CTAID.X ;  /* 0x00000000000c7919 */ /* 0x000ee20000002500 */
[----:B0-----:R-:W0:Y:S01]  /*5850*/  LDC.64 R10, c[0x0][0x628] ;  /* 0x00018a00ff0a7b82 */ /* 0x001e220000000a00 */
[----:B------:R-:W-:Y:S01]  /*5860*/  ULDC UR4, c[0x0][0x150] ;  /* 0x0000540000047ab9 */ /* 0x000fe20000000800 */
[----:B------:R-:W-:Y:S01]  /*5870*/  IMAD.MOV.U32 R8, RZ, RZ, R16 ;  /* 0x000000ffff087224 */ /* 0x000fe200078e0010 */
[----:B------:R-:W0:Y:S01]  /*5880*/  S2R R24, SR_CTAID.Y ;  /* 0x0000000000187919 */ /* 0x000e220000002600 */
[----:B------:R-:W-:-:S04]  /*5890*/  IMAD.MOV.U32 R9, RZ, RZ, R17 ;  /* 0x000000ffff097224 */ /* 0x000fc800078e0011 */
[----:B------:R-:W1:Y:S08]  /*58a0*/  LDC R21, c[0x0][0x144] ;  /* 0x00005100ff157b82 */ /* 0x000e700000000800 */
[----:B------:R-:W1:Y:S08]  /*58b0*/  LDC R0, c[0x0][0x630] ;  /* 0x00018c00ff007b82 */ /* 0x000e700000000800 */
[----:B------:R-:W1:Y:S01]  /*58c0*/  LDC.64 R14, c[0x0][0x620] ;  /* 0x00018800ff0e7b82 */ /* 0x000e620000000a00 */
[----:B0-----:R-:W-:-:S04]  /*58d0*/  ISETP.NE.U32.AND P0, PT, R10, RZ, PT ;  /* 0x000000ff0a00720c */ /* 0x001fc80003f05070 */
[----:B------:R-:W-:Y:S02]  /*58e0*/  ISETP.NE.AND.EX P0, PT, R11, RZ, PT, P0 ;  /* 0x000000ff0b00720c */ /* 0x000fe40003f05300 */
[----:B---3--:R-:W-:-:S05]  /*58f0*/  I2FP.F32.U32 R3, R12 ;  /* 0x0000000c00037245 */ /* 0x008fca0000201000 */
[----:B------:R-:W-:-:S04]  /*5900*/  FMUL R3, R3, UR4 ;  /* 0x0000000403037c20 */ /* 0x000fc80008400000 */
[----:B------:R0:W3:Y:S02]  /*5910*/  F2I.U32.TRUNC.NTZ R20, R3 ;  /* 0x0000000300147305 */ /* 0x0000e4000020f000 */
[----:B------:R-:W-:Y:S05]  /*5920*/  @!P0 BRA `(.L_x_166) ;  /* 0x0000000000288947 */ /* 0x000fea0003800000 */
[----:B0-----:R-:W0:Y:S02]  /*5930*/  LDC R3, c[0x0][0x634] ;  /* 0x00018d00ff037b82 */ /* 0x001e240000000800 */
        /* <DEDUP_REMOVED lines=9> */
.L_x_166:
[----:B------:R-:W2:Y:S01]  /*59d0*/  LDC.64 R28, c[0x0][0x640] ;  /* 0x00019000ff1c7b82 */ /* 0x000ea20000000a00 */
[-CC-:B-1----:R-:W-:Y:S01]  /*59e0*/  SHF.R.U64 R88, R8, R0.reuse, R9.reuse ;  /* 0x0000000008587219 */ /* 0x182fe20000001209 */
[----:B---3--:R-:W-:Y:S01]  /*59f0*/  IMAD.MOV R20, RZ, RZ, -R20 ;  /* 0x000000ffff147224 */ /* 0x008fe200078e0a14 */
[----:B------:R-:W-:Y:S01]  /*5a00*/  SHF.R.U32.HI R0, RZ, R0, R9 ;  /* 0x00000000ff007219 */ /* 0x000fe20000011609 */
[----:B------:R-:W-:Y:S01]  /*5a10*/  ULDC UR4, c[0x0][0x154] ;  /* 0x0000550000047ab9 */ /* 0x000fe20000000800 */
[----:B0-----:R-:W-:Y:S01]  /*5a20*/  IADD3 R3, P0, RZ, -R88, RZ ;  /* 0x80000058ff037210 */ /* 0x001fe20007f1e0ff */
[----:B------:R-:W-:Y:S02]  /*5a30*/  IMAD R21, R21, R20, R12 ;  /* 0x0000001415157224 */ /* 0x000fe400078e020c */
[----:B------:R-:W0:Y:S01]  /*5a40*/  LDC R6, c[0x0][0x618] ;  /* 0x00018600ff067b82 */ /* 0x000e220000000800 */
[----:B------:R-:W-:Y:S02]  /*5a50*/  IMAD.MOV.U32 R7, RZ, RZ, 0x1 ;  /* 0x00000001ff077424 */ /* 0x000fe400078e00ff */
[----:B------:R-:W-:-:S04]  /*5a60*/  IMAD.X R5, RZ, RZ, ~R0, P0 ;  /* 0x000000ffff057224 */ /* 0x000fc800000e0e00 */
[-C--:B------:R-:W-:Y:S01]  /*5a70*/  IMAD R0, R5, R14.reuse, RZ ;  /* 0x0000000e05007224 */ /* 0x080fe200078e02ff */
[----:B------:R-:W1:Y:S01]  /*5a80*/  LDC R8, c[0x0][0x608] ;  /* 0x00018200ff087b82 */ /* 0x000e620000000800 */
[----:B------:R-:W-:-:S04]  /*5a90*/  IMAD.WIDE.U32 R4, R3, R14, R16 ;  /* 0x0000000e03047225 */ /* 0x000fc800078e0010 */
[----:B------:R-:W-:Y:S01]  /*5aa0*/  IMAD R3, R3, R15, R0 ;  /* 0x0000000f03037224 */ /* 0x000fe200078e0200 */
[----:B------:R-:W-:Y:S02]  /*5ab0*/  I2FP.F32.U32 R0, R24 ;  /* 0x0000001800007245 */ /* 0x000fe40000201000 */
[----:B------:R-:W3:Y:S01]  /*5ac0*/  LDC R26, c[0x0][0x658] ;  /* 0x00019600ff1a7b82 */ /* 0x000ee20000000800 */
[----:B------:R-:W-:Y:S01]  /*5ad0*/  IMAD.IADD R3, R5, 0x1, R3 ;  /* 0x0000000105037824 */ /* 0x000fe200078e0203 */
[----:B--2---:R-:W-:Y:S01]  /*5ae0*/  ISETP.NE.U32.AND P0, PT, R28, RZ, PT ;  /* 0x000000ff1c00720c */ /* 0x004fe20003f05070 */
[----:B------:R-:W-:Y:S01]  /*5af0*/  FMUL R0, R0, UR4 ;  /* 0x0000000400007c20 */ /* 0x000fe20008400000 */
[----:B------:R-:W-:Y:S02]  /*5b00*/  IMAD.MOV.U32 R5, RZ, RZ, -0x1 ;  /* 0xffffffffff057424 */ /* 0x000fe400078e00ff */
[----:B------:R-:W-:Y:S01]  /*5b10*/  ISETP.NE.AND.EX P0, PT, R29, RZ, PT, P0 ;  /* 0x000000ff1d00720c */ /* 0x000fe20003f05300 */
[----:B------:R2:W2:Y:S01]  /*5b20*/  F2I.U32.TRUNC.NTZ R13, R0 ;  /* 0x00000000000d7305 */ /* 0x0004a2000020f000 */
[----:B------:R-:W2:Y:S01]  /*5b30*/  LDC R15, c[0x0][0x148] ;  /* 0x00005200ff0f7b82 */ /* 0x000ea20000000800 */
[----:B0-----:R-:W-:-:S02]  /*5b40*/  SHF.R.U64 R12, R4, R6, R3 ;  /* 0x00000006040c7219 */ /* 0x001fc40000001203 */
[----:B------:R-:W-:-:S05]  /*5b50*/  SHF.R.U32.HI R3, RZ, R6, R3 ;  /* 0x00000006ff037219 */ /* 0x000fca0000011603 */
[----:B------:R-:W0:Y:S01]  /*5b60*/  LDC R20, c[0x0][0x600] ;  /* 0x00018000ff147b82 */ /* 0x000e220000000800 */
[-CC-:B-1----:R-:W-:Y:S02]  /*5b70*/  SHF.R.U64 R10, R12, R8.reuse, R3.reuse ;  /* 0x000000080c0a7219 */ /* 0x182fe40000001203 */
[----:B------:R-:W-:-:S05]  /*5b80*/  SHF.R.U32.HI R3, RZ, R8, R3 ;  /* 0x00000008ff037219 */ /* 0x000fca0000011603 */
[----:B------:R-:W1:Y:S01]  /*5b90*/  LDC R27, c[0x0][0x648] ;  /* 0x00019200ff1b7b82 */ /* 0x000e620000000800 */
[-C--:B---3--:R-:W-:Y:S02]  /*5ba0*/  SHF.L.U32 R4, R5, R26.reuse, RZ ;  /* 0x0000001a05047219 */ /* 0x088fe400000006ff */
[-CC-:B------:R-:W-:Y:S02]  /*5bb0*/  SHF.R.U64 R14, R10, R26.reuse, R3.reuse ;  /* 0x0000001a0a0e7219 */ /* 0x180fe40000001203 */
[----:B------:R-:W-:Y:S02]  /*5bc0*/  SHF.R.U32.HI R5, RZ, R26, R3 ;  /* 0x0000001aff057219 */ /* 0x000fe40000011603 */
[----:B------:R-:W-:Y:S01]  /*5bd0*/  LOP3.LUT R25, RZ, R4, RZ, 0x33, !PT ;  /* 0x00000004ff197212 */ /* 0x000fe200078e33ff */
[----:B------:R-:W3:Y:S01]  /*5be0*/  LDC R30, c[0x0][0x638] ;  /* 0x00018e00ff1e7b82 */ /* 0x000ee20000000800 */
[----:B------:R-:W-:Y:S01]  /*5bf0*/  SHF.L.U32 R26, R7, R26, RZ ;  /* 0x0000001a071a7219 */ /* 0x000fe200000006ff */
[----:B------:R-:W-:-:S06]  /*5c00*/  IMAD.MOV.U32 R4, RZ, RZ, R14 ;  /* 0x000000ffff047224 */ /* 0x000fcc00078e000e */
[----:B------:R-:W0:Y:S01]  /*5c10*/  LDC R31, c[0x0][0x610] ;  /* 0x00018400ff1f7b82 */ /* 0x000e220000000800 */
        /* <DEDUP_REMOVED lines=11> */
.L_x_167:
[----:B------:R-:W-:Y:S01]  /*5cd0*/  ISETP.NE.AND P0, PT, R2, 0x1, PT ;  /* 0x000000010200780c */ /* 0x000fe20003f05270 */
[----:B0-----:R-:W-:Y:S01]  /*5ce0*/  VIADD R7, R20, 0xffffffff ;  /* 0xffffffff14077836 */ /* 0x001fe20000000000 */
[----:B-12---:R-:W-:Y:S01]  /*5cf0*/  SHF.R.U64 R0, R4, R27, R5 ;  /* 0x0000001b04007219 */ /* 0x006fe20000001205 */
[----:B------:R-:W-:Y:S01]  /*5d00*/  IMAD.MOV R13, RZ, RZ, -R13 ;  /* 0x000000ffff0d7224 */ /* 0x000fe200078e0a0d */
[----:B------:R-:W-:Y:S01]  /*5d10*/  LOP3.LUT R5, R10, R25, RZ, 0xc0, !PT ;  /* 0x000000190a057212 */ /* 0x000fe200078ec0ff */
[----:B------:R-:W-:Y:S01]  /*5d20*/  IMAD.MOV.U32 R4, RZ, RZ, 0x1 ;  /* 0x00000001ff047424 */ /* 0x000fe200078e00ff */
[----:B------:R-:W-:Y:S01]  /*5d30*/  LOP3.LUT R12, R12, R7, RZ, 0xc0, !PT ;  /* 0x000000070c0c7212 */ /* 0x000fe200078ec0ff */
[----:B------:R-:W-:Y:S02]  /*5d40*/  IMAD.MOV R3, RZ, RZ, -R0 ;  /* 0x000000ffff037224 */ /* 0x000fe400078e0a00 */
[----:B------:R-:W-:Y:S02]  /*5d50*/  IMAD R0, R26, R0, R5 ;  /* 0x000000001a007224 */ /* 0x000fe400078e0205 */
[----:B---3--:R-:W-:-:S02]  /*5d60*/  IMAD R3, R3, R30, R14 ;  /* 0x0000001e03037224 */ /* 0x008fc400078e020e */
[----:B------:R-:W-:Y:S02]  /*5d70*/  @P0 IMAD R21, R15, R13, R24 ;  /* 0x0000000d0f150224 */ /* 0x000fe400078e0218 */
[----:B------:R-:W-:Y:S01]  /*5d80*/  IMAD R5, R3, R20, R12 ;  /* 0x0000001403057224 */ /* 0x000fe200078e020c */
[----:B------:R-:W-:Y:S01]  /*5d90*/  PRMT R3, R4, 0x7610, R3 ;  /* 0x0000761004037816 */ /* 0x000fe20000000003 */
[----:B------:R-:W-:-:S05]  /*5da0*/  IMAD R0, R0, R31, R21 ;  /* 0x0000001f00007224 */ /* 0x000fca00078e0215 */
[----:B------:R-:W-:Y:S02]  /*5db0*/  SEL R93, R5, R0, !P0 ;  /* 0x00000000055d7207 */ /* 0x000fe40004000000 */
[----:B------:R-:W-:-:S07]  /*5dc0*/  SEL R0, R0, R5, !P0 ;  /* 0x0000000500007207 */ /* 0x000fce0004000000 */
.L_x_165:
[----:B------:R-:W-:Y:S01]  /*5dd0*/  LOP3.LUT P0, RZ, R3, 0xff, RZ, 0xc0, !PT ;  /* 0x000000ff03ff7812 */ /* 0x000fe2000780c0ff */
[----:B------:R-:W-:-:S12]  /*5de0*/  IMAD.MOV.U32 R92, RZ, RZ, R0 ;  /* 0x000000ffff5c7224 */ /* 0x000fd800078e0000 */
[----:B------:R-:W-:Y:S05]  /*5df0*/  @P0 BRA `(.L_x_168) ;  /* 0xffffffb400000947 */ /* 0x000fea000383ffff */
[----:B------:R-:W-:Y:S05]  /*5e00*/  EXIT ;  /* 0x000000000000794d */ /* 0x000fea0003800000 */
.L_x_7:
[----:B0-----:R-:W-:Y:S01]  /*5e10*/  ULDC.64 UR4, c[0x0][0x650] ;  /* 0x0001940000047ab9 */ /* 0x001fe20000000a00 */
        /* <DEDUP_REMOVED lines=25> */
.L_x_170:
[----:B------:R-:W0:Y:S01]  /*5fb0*/  LDC.64 R28, c[0x0][0x640] ;  /* 0x00019000ff1c7b82 */ /* 0x000e220000000a00 */
[-CC-:B------:R-:W-:Y:S01]  /*5fc0*/  SHF.R.U64 R22, R12, R6.reuse, R13.reuse ;  /* 0x000000060c167219 */ /* 0x180fe2000000120d */
[----:B------:R-:W-:Y:S01]  /*5fd0*/  IMAD.MOV.U32 R30, RZ, RZ, 0x1 ;  /* 0x00000001ff1e7424 */ /* 0x000fe200078e00ff */
[----:B------:R-:W-:Y:S02]  /*5fe0*/  SHF.R.U32.HI R6, RZ, R6, R13 ;  /* 0x00000006ff067219 */ /* 0x000fe4000001160d */
        /* <DEDUP_REMOVED lines=8> */
[----:B------:R-:W-:Y:S01]  /*6070*/  IMAD.IADD R9, R9, 0x1, R11 ;  /* 0x0000000109097824 */ /* 0x000fe200078e020b */
[----:B0-----:R-:W-:-:S04]  /*6080*/  ISETP.NE.U32.AND P0, PT, R28, RZ, PT ;  /* 0x000000ff1c00720c */ /* 0x001fc80003f05070 */
[----:B------:R-:W-:Y:S02]  /*6090*/  ISETP.NE.AND.EX P0, PT, R29, RZ, PT, P0 ;  /* 0x000000ff1d00720c */ /* 0x000fe40003f05300 */
[----:B------:R-:W0:Y:S01]  /*60a0*/  LDC R20, c[0x0][0x600] ;  /* 0x00018000ff147b82 */ /* 0x000e220000000800 */
[-CC-:B-1----:R-:W-:Y:S01]  /*60b0*/  SHF.R.U64 R14, R8, R10.reuse, R9.reuse ;  /* 0x0000000a080e7219 */ /* 0x182fe20000001209 */
[----:B------:R-:W-:Y:S01]  /*60c0*/  IMAD.MOV.U32 R8, RZ, RZ, -0x1 ;  /* 0xffffffffff087424 */ /* 0x000fe200078e00ff */
[----:B------:R-:W-:-:S05]  /*60d0*/  SHF.R.U32.HI R9, RZ, R10, R9 ;  /* 0x0000000aff097219 */ /* 0x000fca0000011609 */
[----:B------:R-:W1:Y:S01]  /*60e0*/  LDC R24, c[0x0][0x648] ;  /* 0x00019200ff187b82 */ /* 0x000e620000000800 */
[-CC-:B--2---:R-:W-:Y:S02]  /*60f0*/  SHF.R.U64 R23, R14, R12.reuse, R9.reuse ;  /* 0x0000000c0e177219 */ /* 0x184fe40000001209 */
[----:B------:R-:W-:-:S05]  /*6100*/  SHF.R.U32.HI R6, RZ, R12, R9 ;  /* 0x0000000cff067219 */ /* 0x000fca0000011609 */
[----:B------:R-:W2:Y:S01]  /*6110*/  LDC R26, c[0x0][0x638] ;  /* 0x00018e00ff1a7b82 */ /* 0x000ea20000000800 */
[-C--:B---3--:R-:W-:Y:S02]  /*6120*/  SHF.L.U32 R8, R8, R27.reuse, RZ ;  /* 0x0000001b08087219 */ /* 0x088fe400000006ff */
[-CC-:B------:R-:W-:Y:S02]  /*6130*/  SHF.R.U64 R25, R23, R27.reuse, R6.reuse ;  /* 0x0000001b17197219 */ /* 0x180fe40000001206 */
[----:B------:R-:W-:Y:S02]  /*6140*/  LOP3.LUT R32, RZ, R8, RZ, 0x33, !PT ;  /* 0x00000008ff207212 */ /* 0x000fe400078e33ff */
[----:B------:R-:W-:Y:S01]  /*6150*/  SHF.R.U32.HI R9, RZ, R27, R6 ;  /* 0x0000001bff097219 */ /* 0x000fe20000011606 */
[----:B------:R-:W3:Y:S01]  /*6160*/  LDC R31, c[0x0][0x610] ;  /* 0x00018400ff1f7b82 */ /* 0x000ee20000000800 */
[----:B------:R-:W-:Y:S01]  /*6170*/  IMAD.MOV.U32 R8, RZ, RZ, R25 ;  /* 0x000000ffff087224 */ /* 0x000fe200078e0019 */
[----:B------:R-:W-:Y:S06]  /*6180*/  @!P0 BRA `(.L_x_171) ;  /* 0x0000000000288947 */ /* 0x000fec0003800000 */
        /* <DEDUP_REMOVED lines=10> */
.L_x_171:
[----:B------:R-:W-:Y:S01]  /*6230*/  ISETP.NE.AND P0, PT, R2, 0x1, PT ;  /* 0x000000010200780c */ /* 0x000fe20003f05270 */
[----:B------:R-:W-:Y:S01]  /*6240*/  IMAD.MOV.U32 R13, RZ, RZ, R22 ;  /* 0x000000ffff0d7224 */ /* 0x000fe200078e0016 */
[----:B-1----:R-:W-:Y:S01]  /*6250*/  SHF.R.U64 R6, R8, R24, R9 ;  /* 0x0000001808067219 */ /* 0x002fe20000001209 */
[----:B0-----:R-:W-:Y:S01]  /*6260*/  VIADD R9, R20, 0xffffffff ;  /* 0xffffffff14097836 */ /* 0x001fe20000000000 */
[----:B------:R-:W-:Y:S02]  /*6270*/  SHF.L.U32 R30, R30, R27, RZ ;  /* 0x0000001b1e1e7219 */ /* 0x000fe400000006ff */
[----:B------:R-:W-:Y:S01]  /*6280*/  LOP3.LUT R5, R23, R32, RZ, 0xc0, !PT ;  /* 0x0000002017057212 */ /* 0x000fe200078ec0ff */
[----:B------:R-:W-:-:S04]  /*6290*/  IMAD.MOV R8, RZ, RZ, -R6 ;  /* 0x000000ffff087224 */ /* 0x000fc800078e0a06 */
[----:B------:R-:W-:Y:S01]  /*62a0*/  IMAD R6, R30, R6, R5 ;  /* 0x000000061e067224 */ /* 0x000fe200078e0205 */
[----:B------:R-:W-:Y:S01]  /*62b0*/  LOP3.LUT R5, R14, R9, RZ, 0xc0, !PT ;  /* 0x000000090e057212 */ /* 0x000fe200078ec0ff */
[----:B------:R-:W-:Y:S02]  /*62c0*/  @P0 IMAD R3, R7, R21, R4 ;  /* 0x0000001507030224 */ /* 0x000fe400078e0204 */
[----:B--2---:R-:W-:Y:S02]  /*62d0*/  IMAD R4, R8, R26, R25 ;  /* 0x0000001a08047224 */ /* 0x004fe400078e0219 */
[----:B---3--:R-:W-:Y:S02]  /*62e0*/  IMAD R3, R6, R31, R3 ;  /* 0x0000001f06037224 */ /* 0x008fe400078e0203 */
[----:B------:R-:W-:Y:S02]  /*62f0*/  IMAD R4, R4, R20, R5 ;  /* 0x0000001404047224 */ /* 0x000fe400078e0205 */
[----:B------:R-:W-:-:S03]  /*6300*/  IMAD.MOV.U32 R6, RZ, RZ, 0x1 ;  /* 0x00000001ff067424 */ /* 0x000fc600078e00ff */
[----:B------:R-:W-:Y:S02]  /*6310*/  SEL R20, R4, R3, !P0 ;  /* 0x0000000304147207 */ /* 0x000fe40004000000 */
[----:B------:R-:W-:-:S07]  /*6320*/  SEL R11, R3, R4, !P0 ;  /* 0x00000004030b7207 */ /* 0x000fce0004000000 */
.L_x_169:
[----:B------:R-:W-:-:S08]  /*6330*/  NOP ;  /* 0x0000000000007918 */ /* 0x000fd00000000000 */
[----:B------:R-:W0:-:S00]  /*6340*/  USETMAXREG.DEALLOC.CTAPOOL 0x28 ;  /* 0x00000028000079c8 */ /* 0x000e0000080e0500 */
[----:B0-----:R-:W-:-:S13]  /*6350*/  ISETP.NE.AND P0, PT, R0, RZ, PT ;  /* 0x000000ff0000720c */ /* 0x001fda0003f05270 */
[----:B------:R-:W-:Y:S05]  /*6360*/  @P0 EXIT ;  /* 0x000000000000094d */ /* 0x000fea0003800000 */
[----:B------:R-:W-:Y:S01]  /*6370*/  LOP3.LUT P0, RZ, R6, 0xff, RZ, 0xc0, !PT ;  /* 0x000000ff06ff7812 */ /* 0x000fe2000780c0ff */
[----:B------:R-:W-:Y:S02]  /*6380*/  IMAD.MOV.U32 R0, RZ, RZ, 0x1 ;  /* 0x00000001ff007424 */ /* 0x000fe400078e00ff */
[----:B------:R-:W-:-:S10]  /*6390*/  IMAD.MOV.U32 R12, RZ, RZ, RZ ;  /* 0x000000ffff0c7224 */ /* 0x000fd400078e00ff */
[----:B------:R-:W-:Y:S05]  /*63a0*/  @!P0 BRA `(.L_x_172) ;  /* 0x0000000c00788947 */ /* 0x000fea0003800000 */
[----:B------:R-:W0:Y:S01]  /*63b0*/  LDC R0, c[0x0][0x28c] ;  /* 0x0000a300ff007b82 */ /* 0x000e220000000800 */
[----:B------:R-:W-:Y:S01]  /*63c0*/  ULDC UR5, c[0x0][0x658] ;  /* 0x0001960000057ab9 */ /* 0x000fe20000000800 */
[----:B------:R-:W-:Y:S01]  /*63d0*/  UMOV UR11, 0xffffffff ;  /* 0xffffffff000b7882 */ /* 0x000fe20000000000 */
[----:B------:R-:W-:Y:S01]  /*63e0*/  UMOV UR15, 0x1 ;  /* 0x00000001000f7882 */ /* 0x000fe20000000000 */
[----:B------:R-:W-:Y:S01]  /*63f0*/  USHF.L.U32 UR11, UR11, UR5, URZ ;  /* 0x000000050b0b7299 */ /* 0x000fe2000800063f */
[----:B------:R-:W-:Y:S01]  /*6400*/  BSSY B0, `(.L_x_172) ;  /* 0x00000d8000007945 */ /* 0x000fe20003800000 */
[----:B------:R-:W-:Y:S01]  /*6410*/  ULDC UR9, c[0x0][0xc] ;  /* 0x0000030000097ab9 */ /* 0x000fe20000000800 */
[----:B------:R-:W-:Y:S01]  /*6420*/  ULDC UR12, c[0x0][0x10] ;  /* 0x00000400000c7ab9 */ /* 0x000fe20000000800 */
[----:B------:R-:W1:Y:S01]  /*6430*/  S2UR UR8, SR_CgaCtaId ;  /* 0x00000000000879c3 */ /* 0x000e620000008800 */
[----:B------:R-:W-:Y:S01]  /*6440*/  USHF.L.U32 UR5, UR15, UR5, URZ ;  /* 0x000000050f057299 */ /* 0x000fe2000800063f */
[----:B------:R-:W-:Y:S01]  /*6450*/  IMAD.MOV.U32 R10, RZ, RZ, 0x1 ;  /* 0x00000001ff0a7424 */ /* 0x000fe200078e00ff */
[----:B------:R-:W-:Y:S01]  /*6460*/  LOP3.LUT R9, R19, 0x2, RZ, 0xfc, !PT ;  /* 0x0000000213097812 */ /* 0x000fe200078efcff */
[----:B------:R-:W-:Y:S01]  /*6470*/  IMAD.MOV.U32 R12, RZ, RZ, RZ ;  /* 0x000000ffff0c7224 */ /* 0x000fe200078e00ff */
[----:B------:R-:W-:Y:S01]  /*6480*/  ULDC UR4, c[0x0][0x600] ;  /* 0x0001800000047ab9 */ /* 0x000fe20000000800 */
[----:B------:R-:W-:Y:S01]  /*6490*/  UMOV UR20, 0x5 ;  /* 0x0000000500147882 */ /* 0x000fe20000000000 */
[----:B------:R-:W-:Y:S01]  /*64a0*/  UIADD3 UR4, UR4, -0x1, URZ ;  /* 0xffffffff04047890 */ /* 0x000fe2000fffe03f */
[----:B------:R-:W-:Y:S01]  /*64b0*/  ULDC.64 UR28, c[0x0][0x198] ;  /* 0x00006600001c7ab9 */ /* 0x000fe20000000a00 */
[----:B0-----:R-:W-:-:S05]  /*64c0*/  VIADD R0, R0, 0x7f ;  /* 0x0000007f00007836 */ /* 0x001fca0000000000 */
[----:B------:R-:W-:Y:S01]  /*64d0*/  SHF.R.S32.HI R3, RZ, 0x1f, R0 ;  /* 0x0000001fff037819 */ /* 0x000fe20000011400 */
[----:B-1----:R-:W-:-:S03]  /*64e0*/  ULOP3.LUT UR10, UR8, 0x1, URZ, 0xc0, !UPT ;  /* 0x00000001080a7892 */ /* 0x002fc6000f8ec03f */
[----:B------:R-:W-:Y:S01]  /*64f0*/  LEA.HI R3, R3, R0, RZ, 0x7 ;  /* 0x0000000003037211 */ /* 0x000fe200078f38ff */
[----:B------:R-:W-:Y:S01]  /*6500*/  USHF.L.U32 UR7, UR8, 0xc, URZ ;  /* 0x0000000c08077899 */ /* 0x000fe2000800063f */
[----:B------:R-:W-:Y:S01]  /*6510*/  IMAD.MOV.U32 R0, RZ, RZ, 0x1 ;  /* 0x00000001ff007424 */ /* 0x000fe200078e00ff */
[----:B------:R-:W-:Y:S01]  /*6520*/  USHF.R.U32.HI UR27, URZ, 0x1, UR8 ;  /* 0x000000013f1b7899 */ /* 0x000fe20008011608 */
[----:B------:R-:W-:Y:S01]  /*6530*/  SHF.R.S32.HI R3, RZ, 0x7, R3 ;  /* 0x00000007ff037819 */ /* 0x000fe20000011403 */
[----:B------:R-:W-:Y:S02]  /*6540*/  USHF.L.U32 UR6, UR8, 0x5, URZ ;  /* 0x0000000508067899 */ /* 0x000fe4000800063f */
[----:B------:R-:W-:Y:S02]  /*6550*/  ULOP3.LUT UR8, UR8, 0xfffffffe, URZ, 0xc0, !UPT ;  /* 0xfffffffe08087892 */ /* 0x000fe4000f8ec03f */
[----:B------:R-:W-:Y:S01]  /*6560*/  UISETP.GT.U32.AND UP0, UPT, UR10, 0xffff, UPT ;  /* 0x0000ffff0a00788c */ /* 0x000fe2000bf04070 */
[----:B------:R-:W-:Y:S01]  /*6570*/  VIADD R8, R3, 0x1 ;  /* 0x0000000103087836 */ /* 0x000fe20000000000 */
[----:B------:R-:W-:-:S02]  /*6580*/  ULOP3.LUT UR13, UR7, 0x1000, URZ, 0xc0, !UPT ;  /* 0x00001000070d7892 */ /* 0x000fc4000f8ec03f */
[----:B------:R-:W-:Y:S02]  /*6590*/  ULOP3.LUT UR7, URZ, UR11, URZ, 0x33, !UPT ;  /* 0x0000000b3f077292 */ /* 0x000fe4000f8e333f */
[----:B------:R-:W-:Y:S02]  /*65a0*/  USHF.L.U32 UR14, UR15, UR8, URZ ;  /* 0x000000080f0e7299 */ /* 0x000fe4000800063f */
[----:B------:R-:W-:Y:S02]  /*65b0*/  ULOP3.LUT UR11, UR8, 0x1, URZ, 0xfc, !UPT ;  /* 0x00000001080b7892 */ /* 0x000fe4000f8efc3f */
[----:B------:R-:W-:Y:S02]  /*65c0*/  UIMAD.WIDE.U32 UR8, UR9, UR12, URZ ;  /* 0x0000000c090872a5 */ /* 0x000fe4000f8e003f */
[----:B------:R-:W-:Y:S01]  /*65d0*/  USEL UR10, UR10, 0xffff, !UP0 ;  /* 0x0000ffff0a0a7887 */ /* 0x000fe2000c000000 */
[----:B------:R-:W-:Y:S01]  /*65e0*/  ULDC UR12, c[0x0][0x14] ;  /* 0x00000500000c7ab9 */ /* 0x000fe20000000800 */
[----:B------:R-:W-:-:S02]  /*65f0*/  USHF.L.U32 UR11, UR15, UR11, URZ ;  /* 0x0000000b0f0b7299 */ /* 0x000fc4000800063f */
[----:B------:R-:W-:Y:S02]  /*6600*/  UIMAD.WIDE.U32 UR24, UR8, UR12, URZ ;  /* 0x0000000c081872a5 */ /* 0x000fe4000f8e003f */
[----:B------:R-:W-:Y:S02]  /*6610*/  UIMAD UR15, UR9, UR12, URZ ;  /* 0x0000000c090f72a4 */ /* 0x000fe4000f8e023f */
[----:B------:R-:W-:Y:S02]  /*6620*/  ULOP3.LUT UR10, UR10, 0xffff, URZ, 0xc0, !UPT ;  /* 0x0000ffff0a0a7892 */ /* 0x000fe4000f8ec03f */
[----:B------:R-:W-:Y:S02]  /*6630*/  ULEA UR30, UR27, 0x100, 0xe ;  /* 0x000001001b1e7891 */ /* 0x000fe4000f8e703f */
[----:B------:R-:W-:Y:S02]  /*6640*/  ULOP3.LUT UR6, UR6, 0x20, URZ, 0xc0, !UPT ;  /* 0x0000002006067892 */ /* 0x000fe4000f8ec03f */
[----:B------:R-:W-:-:S02]  /*6650*/  ULOP3.LUT UR13, UR13, 0x28100, URZ, 0xfc, !UPT ;  /* 0x000281000d0d7892 */ /* 0x000fc4000f8efc3f */
[----:B------:R-:W-:Y:S02]  /*6660*/  ULOP3.LUT UR14, UR14, UR11, URZ, 0xfc, !UPT ;  /* 0x0000000b0e0e7292 */ /* 0x000fe4000f8efc3f */
[----:B------:R-:W-:Y:S02]  /*6670*/  UIADD3 UR15, UR25, UR15, URZ ;  /* 0x0000000f190f7290 */ /* 0x000fe4000fffe03f */
[----:B------:R-:W-:-:S12]  /*6680*/  USHF.L.U32 UR20, UR20, UR10, URZ ;  /* 0x0000000a14147299 */ /* 0x000fd8000800063f */
.L_x_183:
[----:B------:R-:W-:-:S03]  /*6690*/  UMOV UR8, 0xffffffff ;  /* 0xffffffff00087882 */ /* 0x000fc60000000000 */
[----:B------:R-:W-:Y:S05]  /*66a0*/  BRA.DIV UR8, `(.L_x_173) ;  /* 0x0000000e08c47947 */ /* 0x000fea000b800000 */
[----:B------:R-:W-:-:S13]  /*66b0*/  ELECT P6, URZ, PT ;  /* 0x00000000003f782f */ /* 0x000fda00038c0000 */
.L_x_195:
[----:B------:R-:W0:Y:S01]  /*66c0*/  LDC R4, c[0x0][0x28c] ;  /* 0x0000a300ff047b82 */ /* 0x000e220000000800 */
[----:B------:R-:W-:Y:S01]  /*66d0*/  BSSY B1, `(.L_x_174) ;  /* 0x0000039000017945 */ /* 0x000fe20003800000 */
[----:B0-----:R-:W-:-:S13]  /*66e0*/  ISETP.LT.OR P6, PT, R4, 0x1, !P6 ;  /* 0x000000010400780c */ /* 0x001fda00077c1670 */
[----:B------:R-:W-:Y:S05]  /*66f0*/  @P6 BRA `(.L_x_175) ;  /* 0x0000000000d86947 */ /* 0x000fea0003800000 */
[----:B------:R-:W-:Y:S01]  /*6700*/  LEA R11, R11, UR27, 0x1 ;  /* 0x0000001b0b0b7c11 */ /* 0x000fe2000f8e08ff */
[----:B------:R-:W-:Y:S01]  /*6710*/  IMAD.MOV.U32 R22, RZ, RZ, RZ ;  /* 0x000000ffff167224 */ /* 0x000fe200078e00ff */
[----:B------:R-:W-:Y:S01]  /*6720*/  LEA R20, R20, UR6, 0x6 ;  /* 0x0000000614147c11 */ /* 0x000fe2000f8e30ff */
[----:B------:R-:W-:Y:S02]  /*6730*/  IMAD.MOV.U32 R4, RZ, RZ, R8 ;  /* 0x000000ffff047224 */ /* 0x000fe400078e0008 */
[----:B------:R-:W-:Y:S02]  /*6740*/  IMAD.MOV.U32 R5, RZ, RZ, R0 ;  /* 0x000000ffff057224 */ /* 0x000fe400078e0000 */
[----:B------:R-:W-:Y:S02]  /*6750*/  IMAD.MOV.U32 R6, RZ, RZ, R12 ;  /* 0x000000ffff067224 */ /* 0x000fe400078e000c */
[----:B------:R-:W-:-:S07]  /*6760*/  IMAD.SHL.U32 R15, R11, 0x80, RZ ;  /* 0x000000800b0f7824 */ /* 0x000fce00078e00ff */
.L_x_178:
[----:B------:R-:W0:Y:S01]  /*6770*/  S2R R14, SR_CgaCtaId ;  /* 0x00000000000e7919 */ /* 0x000e220000008800 */
[----:B------:R-:W-:Y:S02]  /*6780*/  MOV R7, 0x400 ;  /* 0x0000040000077802 */ /* 0x000fe40000000f00 */
[----:B------:R-:W-:-:S13]  /*6790*/  LOP3.LUT P1, RZ, R18, 0x7f, RZ, 0xc0, !PT ;  /* 0x0000007f12ff7812 */ /* 0x000fda000782c0ff */
[----:B------:R-:W1:Y:S01]  /*67a0*/  @!P1 LDC R11, c[0x0][0x500] ;  /* 0x00014000ff0b9b82 */ /* 0x000e620000000800 */
[----:B0-----:R-:W-:Y:S02]  /*67b0*/  LEA R21, R14, R7, 0x18 ;  /* 0x000000070e157211 */ /* 0x001fe400078ec0ff */
[----:B------:R-:W-:-:S03]  /*67c0*/  SHF.L.U32 R7, R5, 0x1f, RZ ;  /* 0x0000001f05077819 */ /* 0x000fc600000006ff */
[----:B------:R-:W-:-:S04]  /*67d0*/  IMAD R14, R6, 0x8, R21 ;  /* 0x00000008060e7824 */ /* 0x000fc800078e0215 */
[----:B------:R-:W0:Y:S02]  /*67e0*/  SYNCS.PHASECHK.TRANS64.TRYWAIT P0, [R14+URZ+0x28], R7 ;  /* 0x000028070e0075a7 */ /* 0x000e24000800017f */
[----:B01----:R-:W-:Y:S05]  /*67f0*/  @!P0 BRA `(.L_x_176) ;  /* 0x0000000c00908947 */ /* 0x003fea0003800000 */
.L_x_196:
[----:B0-----:R-:W-:Y:S01]  /*6800*/  PRMT R7, R9, 0x9910, RZ ;  /* 0x0000991009077816 */ /* 0x001fe200000000ff */
[----:B------:R0:W-:Y:S03]  /*6810*/  @!P1 SYNCS.ARRIVE.TRANS64 RZ, [R14+URZ], R11 ;  /* 0x0000000b0eff99a7 */ /* 0x0001e6000800003f */
[----:B------:R-:W-:-:S13]  /*6820*/  ISETP.NE.AND P0, PT, R7, 0x2, PT ;  /* 0x000000020700780c */ /* 0x000fda0003f05270 */
[----:B0-----:R-:W-:Y:S05]  /*6830*/  @P0 BRA `(.L_x_177) ;  /* 0x0000000000040947 */ /* 0x001fea0003800000 */
[----:B------:R-:W-:Y:S01]  /*6840*/  BPT.TRAP 0x1 ;  /* 0x000000040000795c */ /* 0x000fe20000300000 */
.L_x_177:
[----:B------:R-:W-:Y:S01]  /*6850*/  R2UR UR11, R6 ;  /* 0x00000000060b72ca */ /* 0x000fe200000e0000 */
[----:B------:R-:W-:Y:S01]  /*6860*/  VIADD R4, R4, 0xffffffff ;  /* 0xffffffff04047836 */ /* 0x000fe20000000000 */
[----:B------:R-:W-:Y:S01]  /*6870*/  R2UR UR22, R21 ;  /* 0x00000000151672ca */ /* 0x000fe200000e0000 */
[----:B------:R-:W-:Y:S01]  /*6880*/  UIADD3 UR16, UP0, UR28, 0xf0, URZ ;  /* 0x000000f01c107890 */ /* 0x000fe2000ff1e03f */
[----:B------:R-:W-:Y:S01]  /*6890*/  R2UR UR23, R15 ;  /* 0x000000000f1772ca */ /* 0x000fe200000e0000 */
[----:B------:R-:W-:Y:S01]  /*68a0*/  UIADD3 UR32, UP1, UR28, 0x1f0, URZ ;  /* 0x000001f01c207890 */ /* 0x000fe2000ff3e03f */
[----:B------:R-:W-:Y:S01]  /*68b0*/  R2UR UR9, R14 ;  /* 0x000000000e0972ca */ /* 0x000fe200000e0000 */
[----:B------:R-:W-:Y:S01]  /*68c0*/  UIADD3.X UR17, URZ, UR29, URZ, UP0, !UPT ;  /* 0x0000001d3f117290 */ /* 0x000fe200087fe43f */
[----:B------:R-:W-:Y:S01]  /*68d0*/  R2UR UR10, R22 ;  /* 0x00000000160a72ca */ /* 0x000fe200000e0000 */
[----:B------:R-:W-:Y:S01]  /*68e0*/  UPRMT UR21, URZ, 0x5410, UR20 ;  /* 0x000054103f157896 */ /* 0x000fe20008000014 */
[----:B------:R-:W-:Y:S01]  /*68f0*/  R2UR UR12, R13 ;  /* 0x000000000d0c72ca */ /* 0x000fe200000e0000 */
[----:B------:R-:W-:Y:S01]  /*6900*/  VIADD R6, R6, 0x1 ;  /* 0x0000000106067836 */ /* 0x000fe20000000000 */
[----:B------:R-:W-:Y:S01]  /*6910*/  R2UR UR26, R20 ;  /* 0x00000000141a72ca */ /* 0x000fe200000e0000 */
[----:B------:R-:W-:Y:S01]  /*6920*/  ULEA UR8, UR11, UR30, 0xf ;  /* 0x0000001e0b087291 */ /* 0x000fe2000f8e783f */
[----:B------:R-:W-:Y:S01]  /*6930*/  ISETP.GT.AND P1, PT, R4, 0x1, PT ;  /* 0x000000010400780c */ /* 0x000fe20003f24270 */
[----:B------:R-:W-:Y:S01]  /*6940*/  ULEA UR11, UR11, UR13, 0xd ;  /* 0x0000000d0b0b7291 */ /* 0x000fe2000f8e683f */
[----:B------:R-:W-:Y:S01]  /*6950*/  ISETP.NE.AND P0, PT, R6, 0x5, PT ;  /* 0x000000050600780c */ /* 0x000fe20003f05270 */
[----:B------:R-:W-:Y:S01]  /*6960*/  UIADD3 UR8, UR22, UR8, URZ ;  /* 0x0000000816087290 */ /* 0x000fe2000fffe03f */
[----:B------:R-:W-:Y:S01]  /*6970*/  VIADD R22, R22, 0x80 ;  /* 0x0000008016167836 */ /* 0x000fe20000000000 */
[----:B------:R-:W-:Y:S01]  /*6980*/  UIADD3 UR22, UR22, UR11, URZ ;  /* 0x0000000b16167290 */ /* 0x000fe2000fffe03f */
[----:B------:R-:W-:Y:S01]  /*6990*/  SEL R14, RZ, 0x1, P0 ;  /* 0x00000001ff0e7807 */ /* 0x000fe20000000000 */
[----:B------:R-:W-:Y:S01]  /*69a0*/  UPRMT UR31, URZ, 0x5410, UR14 ;  /* 0x000054103f1f7896 */ /* 0x000fe2000800000e */
[----:B------:R-:W-:Y:S01]  /*69b0*/  SEL R6, R6, RZ, P0 ;  /* 0x000000ff06067207 */ /* 0x000fe20000000000 */
[----:B------:R-:W-:Y:S01]  /*69c0*/  UIADD3.X UR33, URZ, UR29, URZ, UP1, !UPT ;  /* 0x0000001d3f217290 */ /* 0x000fe20008ffe43f */
[----:B------:R-:W-:Y:S01]  /*69d0*/  LOP3.LUT R5, R5, R14, RZ, 0x3c, !PT ;  /* 0x0000000e05057212 */ /* 0x000fe200078e3cff */
[----:B------:R-:W-:Y:S01]  /*69e0*/  UMOV UR18, 0x0 ;  /* 0x0000000000127882 */ /* 0x000fe20000000000 */
[----:B------:R-:W-:Y:S01]  /*69f0*/  UMOV UR19, 0x10000000 ;  /* 0x1000000000137882 */ /* 0x000fe20000000000 */
[----:B------:R-:W-:-:S02]  /*6a00*/  UMOV UR11, UR23 ;  /* 0x00000017000b7c82 */ /* 0x000fc40008000000 */
[----:B------:R0:W-:Y:S02]  /*6a10*/  UTMALDG.3D.MULTICAST [UR8], [UR16], UR21, desc[UR18] ;  /* 0x00001208100073b4 */ /* 0x0001e40008011815 */
[----:B0-----:R-:W-:Y:S01]  /*6a20*/  UMOV UR8, UR22 ;  /* 0x0000001600087c82 */ /* 0x001fe20008000000 */
[----:B------:R-:W-:Y:S02]  /*6a30*/  UMOV UR11, UR26 ;  /* 0x0000001a000b7c82 */ /* 0x000fe40008000000 */
[----:B------:R0:W-:Y:S02]  /*6a40*/  UTMALDG.3D.MULTICAST [UR8], [UR32], UR31, desc[UR18] ;  /* 0x00001208200073b4 */ /* 0x0001e4000801181f */
[----:B0-----:R-:W-:Y:S05]  /*6a50*/  @P1 BRA `(.L_x_178) ;  /* 0xfffffffc00441947 */ /* 0x001fea000383ffff */
.L_x_175:
[----:B------:R-:W-:Y:S05]  /*6a60*/  BSYNC B1 ;  /* 0x0000000000017941 */ /* 0x000fea0003800000 */
.L_x_174:
[----:B------:R-:W-:Y:S01]  /*6a70*/  LOP3.LUT P1, RZ, R10, 0xff, RZ, 0xc0, !PT ;  /* 0x000000ff0aff7812 */ /* 0x000fe2000782c0ff */
[C---:B------:R-:W-:Y:S01]  /*6a80*/  IMAD.IADD R12, R3.reuse, 0x1, R12 ;  /* 0x00000001030c7824 */ /* 0x040fe200078e020c */
[----:B------:R-:W-:Y:S01]  /*6a90*/  ULDC.64 UR8, c[0x0][0x650] ;  /* 0x0001940000087ab9 */ /* 0x000fe20000000a00 */
[C---:B------:R-:W-:Y:S01]  /*6aa0*/  ISETP.GE.U32.AND P2, PT, R3.reuse, 0x5, PT ;  /* 0x000000050300780c */ /* 0x040fe20003f46070 */
[----:B------:R-:W-:Y:S01]  /*6ab0*/  BSSY B1, `(.L_x_179) ;  /* 0x000006a000017945 */ /* 0x000fe20003800000 */
[----:B------:R-:W-:Y:S01]  /*6ac0*/  IMAD.MOV.U32 R11, RZ, RZ, -0x1 ;  /* 0xffffffffff0b7424 */ /* 0x000fe200078e00ff */
[----:B------:R-:W-:Y:S01]  /*6ad0*/  ISETP.GT.U32.AND P0, PT, R12, 0x4, PT ;  /* 0x000000040c00780c */ /* 0x000fe20003f04070 */
[----:B------:R-:W-:Y:S01]  /*6ae0*/  IMAD.MOV.U32 R20, RZ, RZ, -0x1 ;  /* 0xffffffffff147424 */ /* 0x000fe200078e00ff */
[----:B------:R-:W-:Y:S01]  /*6af0*/  PRMT R10, RZ, 0x7610, R10 ;  /* 0x00007610ff0a7816 */ /* 0x000fe2000000000a */
[----:B------:R-:W-:Y:S01]  /*6b00*/  IMAD.MOV.U32 R13, RZ, RZ, -0x1 ;  /* 0xffffffffff0d7424 */ /* 0x000fe200078e00ff */
[----:B------:R-:W-:-:S03]  /*6b10*/  ISETP.LT.U32.AND P0, PT, R3, 0x5, P0 ;  /* 0x000000050300780c */ /* 0x000fc60000701070 */
[----:B------:R-:W0:Y:S01]  /*6b20*/  @P1 S2R R5, SR_CgaCtaId ;  /* 0x0000000000051919 */ /* 0x000e220000008800 */
[----:B------:R-:W-:-:S04]  /*6b30*/  @P1 MOV R4, 0x400 ;  /* 0x0000040000041802 */ /* 0x000fc80000000f00 */
[----:B0-----:R-:W-:Y:S01]  /*6b40*/  @P1 LEA R6, R5, R4, 0x18 ;  /* 0x0000000405061211 */ /* 0x001fe200078ec0ff */
[----:B------:R-:W-:-:S03]  /*6b50*/  IMAD.WIDE.U32 R4, R12, -0x33333333, RZ ;  /* 0xcccccccd0c047825 */ /* 0x000fc600078e00ff */
[----:B------:R0:W-:Y:S01]  /*6b60*/  @P1 SYNCS.ARRIVE.TRANS64.A1T0 RZ, [R6+URZ+0x68], RZ ;  /* 0x000068ff06ff19a7 */ /* 0x0001e2000810003f */
[----:B------:R-:W-:Y:S02]  /*6b70*/  IADD3 R16, P1, R16, UR24, RZ ;  /* 0x0000001810107c10 */ /* 0x000fe4000ff3e0ff */
[----:B------:R-:W-:Y:S02]  /*6b80*/  SHF.R.U32.HI R7, RZ, 0x2, R5 ;  /* 0x00000002ff077819 */ /* 0x000fe40000011605 */
[----:B------:R-:W-:Y:S02]  /*6b90*/  SEL R5, RZ, 0x1, !P0 ;  /* 0x00000001ff057807 */ /* 0x000fe40004000000 */
[----:B------:R-:W-:Y:S01]  /*6ba0*/  IADD3.X R17, R17, UR15, RZ, P1, !PT ;  /* 0x0000000f11117c10 */ /* 0x000fe20008ffe4ff */
[----:B------:R-:W-:Y:S01]  /*6bb0*/  IMAD R12, R7, -0x5, R12 ;  /* 0xfffffffb070c7824 */ /* 0x000fe200078e020c */
[----:B------:R-:W-:Y:S02]  /*6bc0*/  ISETP.GE.U32.AND P0, PT, R16, UR8, PT ;  /* 0x0000000810007c0c */ /* 0x000fe4000bf06070 */
[----:B------:R-:W-:-:S02]  /*6bd0*/  LOP3.LUT R0, R0, R5, RZ, 0x3c, !PT ;  /* 0x0000000500007212 */ /* 0x000fc400078e3cff */
[----:B------:R-:W-:Y:S02]  /*6be0*/  ISETP.GE.U32.AND.EX P0, PT, R17, UR9, PT, P0 ;  /* 0x0000000911007c0c */ /* 0x000fe4000bf06100 */
[----:B------:R-:W-:Y:S02]  /*6bf0*/  @P2 LOP3.LUT R0, R0, 0x1, R7, 0x78, !PT ;  /* 0x0000000100002812 */ /* 0x000fe400078e7807 */
[----:B------:R-:W-:-:S09]  /*6c00*/  PRMT R4, RZ, 0x7610, R4 ;  /* 0x00007610ff047816 */ /* 0x000fd20000000004 */
[----:B0-----:R-:W-:Y:S05]  /*6c10*/  @P0 BRA `(.L_x_180) ;  /* 0x00000004004c0947 */ /* 0x001fea0003800000 */
[----:B------:R-:W0:Y:S01]  /*6c20*/  S2R R14, SR_CTAID.X ;  /* 0x00000000000e7919 */ /* 0x000e220000002500 */
[----:B------:R-:W-:Y:S01]  /*6c30*/  ULDC.64 UR8, c[0x0][0x628] ;  /* 0x00018a0000087ab9 */ /* 0x000fe20000000a00 */
[----:B------:R-:W1:Y:S01]  /*6c40*/  LDC R15, c[0x0][0x144] ;  /* 0x00005100ff0f7b82 */ /* 0x000e620000000800 */
[----:B------:R-:W-:Y:S01]  /*6c50*/  ISETP.NE.U32.AND P0, PT, RZ, UR8, PT ;  /* 0x00000008ff007c0c */ /* 0x000fe2000bf05070 */
[----:B------:R-:W2:Y:S01]  /*6c60*/  S2R R11, SR_CTAID.Y ;  /* 0x00000000000b7919 */ /* 0x000ea20000002600 */
[----:B------:R-:W-:Y:S01]  /*6c70*/  ULDC UR10, c[0x0][0x150] ;  /* 0x00005400000a7ab9 */ /* 0x000fe20000000800 */
[----:B------:R-:W-:Y:S01]  /*6c80*/  ULDC UR11, c[0x0][0x630] ;  /* 0x00018c00000b7ab9 */ /* 0x000fe20000000800 */
[----:B------:R-:W-:Y:S01]  /*6c90*/  ISETP.NE.AND.EX P0, PT, RZ, UR9, PT, P0 ;  /* 0x00000009ff007c0c */ /* 0x000fe2000bf05300 */
[----:B------:R-:W-:Y:S01]  /*6ca0*/  IMAD.MOV.U32 R4, RZ, RZ, R16 ;  /* 0x000000ffff047224 */ /* 0x000fe200078e0010 */
[----:B0-----:R-:W-:-:S05]  /*6cb0*/  I2FP.F32.U32 R5, R14 ;  /* 0x0000000e00057245 */ /* 0x001fca0000201000 */
[----:B------:R-:W-:Y:S01]  /*6cc0*/  FMUL R20, R5, UR10 ;  /* 0x0000000a05147c20 */ /* 0x000fe20008400000 */
[----:B------:R-:W-:-:S05]  /*6cd0*/  IMAD.MOV.U32 R5, RZ, RZ, R17 ;  /* 0x000000ffff057224 */ /* 0x000fca00078e0011 */
[----:B--2---:R-:W-:Y:S05]  /*6ce0*/  @!P0 BRA `(.L_x_181) ;  /* 0x0000000000288947 */ /* 0x004fea0003800000 */
[----:B------:R-:W-:Y:S02]  /*6cf0*/  ULDC UR10, c[0x0][0x634] ;  /* 0x00018d00000a7ab9 */ /* 0x000fe40000000800 */
[----:B------:R-:W-:-:S05]  /*6d00*/  IADD3 R5, P0, R16, UR10, RZ ;  /* 0x0000000a10057c10 */ /* 0x000fca000ff1e0ff */
[----:B------:R-:W-:-:S04]  /*6d10*/  IMAD.X R13, RZ, RZ, R17, P0 ;  /* 0x000000ffff0d7224 */ /* 0x000fc800000e0611 */
[----:B------:R-:W-:-:S04]  /*6d20*/  IMAD.WIDE.U32 R6, R13, UR8, RZ ;  /* 0x000000080d067c25 */ /* 0x000fc8000f8e00ff */
[----:B------:R-:W-:-:S04]  /*6d30*/  IMAD.WIDE.U32 R6, P0, R5, UR9, R6 ;  /* 0x0000000905067c25 */ /* 0x000fc8000f800006 */
[----:B------:R-:W-:-:S04]  /*6d40*/  IMAD.WIDE.U32 R4, R5, UR8, RZ ;  /* 0x0000000805047c25 */ /* 0x000fc8000f8e00ff */
[----:B------:R-:W-:Y:S01]  /*6d50*/  IMAD.MOV.U32 R4, RZ, RZ, R7 ;  /* 0x000000ffff047224 */ /* 0x000fe200078e0007 */
[----:B------:R-:W-:Y:S01]  /*6d60*/  IADD3 RZ, P1, R5, R6, RZ ;  /* 0x0000000605ff7210 */ /* 0x000fe20007f3e0ff */
[----:B------:R-:W-:-:S04]  /*6d70*/  IMAD.X R5, RZ, RZ, RZ, P0 ;  /* 0x000000ffff057224 */ /* 0x000fc800000e06ff */
[----:B------:R-:W-:-:S08]  /*6d80*/  IMAD.WIDE.U32.X R4, R13, UR9, R4, P1 ;  /* 0x000000090d047c25 */ /* 0x000fd000088e0404 */
.L_x_181:
[--C-:B------:R-:W-:Y:S01]  /*6d90*/  SHF.R.U64 R13, R4, UR11, R5.reuse ;  /* 0x0000000b040d7c19 */ /* 0x100fe20008001205 */
[----:B------:R-:W0:Y:S01]  /*6da0*/  F2I.U32.TRUNC.NTZ R20, R20 ;  /* 0x0000001400147305 */ /* 0x000e22000020f000 */
[----:B------:R-:W-:Y:S01]  /*6db0*/  SHF.R.U32.HI R4, RZ, UR11, R5 ;  /* 0x0000000bff047c19 */ /* 0x000fe20008011605 */
[----:B------:R-:W-:Y:S01]  /*6dc0*/  ULDC.64 UR8, c[0x0][0x620] ;  /* 0x0001880000087ab9 */ /* 0x000fe20000000a00 */
[----:B------:R-:W-:Y:S01]  /*6dd0*/  IADD3 R7, P0, RZ, -R13, RZ ;  /* 0x8000000dff077210 */ /* 0x000fe20007f1e0ff */
[----:B------:R-:W-:Y:S01]  /*6de0*/  ULDC.64 UR10, c[0x0][0x640] ;  /* 0x00019000000a7ab9 */ /* 0x000fe20000000a00 */
[----:B------:R-:W2:Y:S03]  /*6df0*/  LDC R22, c[0x0][0x148] ;  /* 0x00005200ff167b82 */ /* 0x000ea60000000800 */
[----:B------:R-:W-:Y:S01]  /*6e00*/  IMAD.X R4, RZ, RZ, ~R4, P0 ;  /* 0x000000ffff047224 */ /* 0x000fe200000e0e04 */
[----:B------:R-:W-:-:S03]  /*6e10*/  ISETP.NE.U32.AND P0, PT, RZ, UR10, PT ;  /* 0x0000000aff007c0c */ /* 0x000fc6000bf05070 */
[----:B------:R-:W-:Y:S01]  /*6e20*/  IMAD R6, R4, UR8, RZ ;  /* 0x0000000804067c24 */ /* 0x000fe2000f8e02ff */
[----:B------:R-:W-:Y:S01]  /*6e30*/  ISETP.NE.AND.EX P0, PT, RZ, UR11, PT, P0 ;  /* 0x0000000bff007c0c */ /* 0x000fe2000bf05300 */
[----:B------:R-:W-:Y:S01]  /*6e40*/  IMAD.WIDE.U32 R4, R7, UR8, R16 ;  /* 0x0000000807047c25 */ /* 0x000fe2000f8e0010 */
[----:B------:R-:W-:-:S03]  /*6e50*/  ULDC UR8, c[0x0][0x618] ;  /* 0x0001860000087ab9 */ /* 0x000fc60000000800 */
[----:B------:R-:W-:Y:S01]  /*6e60*/  IMAD R7, R7, UR9, R6 ;  /* 0x0000000907077c24 */ /* 0x000fe2000f8e0206 */
[----:B------:R-:W-:Y:S01]  /*6e70*/  ULDC UR9, c[0x0][0x154] ;  /* 0x0000550000097ab9 */ /* 0x000fe20000000800 */
[----:B0-----:R-:W-:Y:S02]  /*6e80*/  IMAD.MOV R6, RZ, RZ, -R20 ;  /* 0x000000ffff067224 */ /* 0x001fe400078e0a14 */
[----:B------:R-:W-:Y:S02]  /*6e90*/  IMAD.IADD R5, R5, 0x1, R7 ;  /* 0x0000000105057824 */ /* 0x000fe400078e0207 */
[----:B-1----:R-:W-:Y:S01]  /*6ea0*/  IMAD R14, R15, R6, R14 ;  /* 0x000000060f0e7224 */ /* 0x002fe200078e020e */
[----:B------:R-:W-:Y:S02]  /*6eb0*/  I2FP.F32.U32 R6, R11 ;  /* 0x0000000b00067245 */ /* 0x000fe40000201000 */
[--C-:B------:R-:W-:Y:S02]  /*6ec0*/  SHF.R.U64 R15, R4, UR8, R5.reuse ;  /* 0x00000008040f7c19 */ /* 0x100fe40008001205 */
[----:B------:R-:W-:Y:S01]  /*6ed0*/  SHF.R.U32.HI R4, RZ, UR8, R5 ;  /* 0x00000008ff047c19 */ /* 0x000fe20008011605 */
[----:B------:R-:W-:Y:S01]  /*6ee0*/  FMUL R6, R6, UR9 ;  /* 0x0000000906067c20 */ /* 0x000fe20008400000 */
[----:B------:R-:W-:-:S02]  /*6ef0*/  ULDC UR8, c[0x0][0x608] ;  /* 0x0001820000087ab9 */ /* 0x000fc40000000800 */
[--C-:B------:R-:W-:Y:S01]  /*6f00*/  SHF.R.U64 R21, R15, UR8, R4.reuse ;  /* 0x000000080f157c19 */ /* 0x100fe20008001204 */
[----:B------:R0:W1:Y:S01]  /*6f10*/  F2I.U32.TRUNC.NTZ R24, R6 ;  /* 0x0000000600187305 */ /* 0x000062000020f000 */
[----:B------:R-:W-:Y:S01]  /*6f20*/  SHF.R.U32.HI R4, RZ, UR8, R4 ;  /* 0x00000008ff047c19 */ /* 0x000fe20008011604 */
[----:B------:R-:W-:-:S03]  /*6f30*/  ULDC UR8, c[0x0][0x658] ;  /* 0x0001960000087ab9 */ /* 0x000fc60000000800 */
[--C-:B------:R-:W-:Y:S02]  /*6f40*/  SHF.R.U64 R20, R21, UR8, R4.reuse ;  /* 0x0000000815147c19 */ /* 0x100fe40008001204 */
[----:B------:R-:W-:-:S03]  /*6f50*/  SHF.R.U32.HI R23, RZ, UR8, R4 ;  /* 0x00000008ff177c19 */ /* 0x000fc60008011604 */
[----:B------:R-:W-:Y:S02]  /*6f60*/  IMAD.MOV.U32 R4, RZ, RZ, R20 ;  /* 0x000000ffff047224 */ /* 0x000fe400078e0014 */
[----:B------:R-:W-:Y:S01]  /*6f70*/  IMAD.MOV.U32 R5, RZ, RZ, R23 ;  /* 0x000000ffff057224 */ /* 0x000fe200078e0017 */
[----:B0-----:R-:W-:Y:S06]  /*6f80*/  @!P0 BRA `(.L_x_182) ;  /* 0x0000000000288947 */ /* 0x001fec0003800000 */
        /* <DEDUP_REMOVED lines=10> */
.L_x_182:
[----:B------:R-:W-:Y:S01]  /*7030*/  ISETP.NE.AND P0, PT, R2, 0x1, PT ;  /* 0x000000010200780c */ /* 0x000fe20003f05270 */
[----:B------:R-:W-:Y:S01]  /*7040*/  ULDC UR8, c[0x0][0x648] ;  /* 0x0001920000087ab9 */ /* 0x000fe20000000800 */
[----:B-1----:R-:W-:Y:S01]  /*7050*/  IMAD.MOV R24, RZ, RZ, -R24 ;  /* 0x000000ffff187224 */ /* 0x002fe200078e0a18 */
[----:B------:R-:W-:Y:S01]  /*7060*/  SHF.R.U64 R4, R4, UR8, R5 ;  /* 0x0000000804047c19 */ /* 0x000fe20008001205 */
[----:B------:R-:W-:Y:S01]  /*7070*/  ULDC UR8, c[0x0][0x638] ;  /* 0x00018e0000087ab9 */ /* 0x000fe20000000800 */
[----:B------:R-:W-:Y:S01]  /*7080*/  LOP3.LUT R21, R21, UR7, RZ, 0xc0, !PT ;  /* 0x0000000715157c12 */ /* 0x000fe2000f8ec0ff */
[----:B------:R-:W-:Y:S02]  /*7090*/  ULDC UR9, c[0x0][0x610] ;  /* 0x0001840000097ab9 */ /* 0x000fe40000000800 */
[----:B------:R-:W-:Y:S02]  /*70a0*/  IMAD.MOV R5, RZ, RZ, -R4 ;  /* 0x000000ffff057224 */ /* 0x000fe400078e0a04 */
[----:B------:R-:W-:-:S02]  /*70b0*/  IMAD R21, R4, UR5, R21 ;  /* 0x0000000504157c24 */ /* 0x000fc4000f8e0215 */
[----:B------:R-:W-:Y:S01]  /*70c0*/  IMAD R20, R5, UR8, R20 ;  /* 0x0000000805147c24 */ /* 0x000fe2000f8e0214 */
[----:B------:R-:W-:Y:S01]  /*70d0*/  ULDC UR8, c[0x0][0x600] ;  /* 0x0001800000087ab9 */ /* 0x000fe20000000800 */
[----:B--2---:R-:W-:Y:S01]  /*70e0*/  @P0 IMAD R14, R22, R24, R11 ;  /* 0x00000018160e0224 */ /* 0x004fe200078e020b */
[----:B------:R-:W-:Y:S01]  /*70f0*/  LOP3.LUT R11, R15, UR4, RZ, 0xc0, !PT ;  /* 0x000000040f0b7c12 */ /* 0x000fe2000f8ec0ff */
[----:B------:R-:W-:Y:S02]  /*7100*/  IMAD.MOV.U32 R4, RZ, RZ, 0x1 ;  /* 0x00000001ff047424 */ /* 0x000fe400078e00ff */
[----:B------:R-:W-:Y:S02]  /*7110*/  IMAD R14, R21, UR9, R14 ;  /* 0x00000009150e7c24 */ /* 0x000fe4000f8e020e */
[----:B------:R-:W-:-:S05]  /*7120*/  IMAD R11, R20, UR8, R11 ;  /* 0x00000008140b7c24 */ /* 0x000fca000f8e020b */
[----:B------:R-:W-:Y:S02]  /*7130*/  SEL R20, R11, R14, !P0 ;  /* 0x0000000e0b147207 */ /* 0x000fe40004000000 */
[----:B------:R-:W-:-:S07]  /*7140*/  SEL R11, R14, R11, !P0 ;  /* 0x0000000b0e0b7207 */ /* 0x000fce0004000000 */
.L_x_180:
[----:B------:R-:W-:Y:S05]  /*7150*/  BSYNC B1 ;  /* 0x0000000000017941 */ /* 0x000fea0003800000 */
.L_x_179:
[----:B------:R-:W-:-:S13]  /*7160*/  LOP3.LUT P0, RZ, R4, 0xff, RZ, 0xc0, !PT ;  /* 0x000000ff04ff7812 */ /* 0x000fda000780c0ff */
[----:B------:R-:W-:Y:S05]  /*7170*/  @P0 BRA `(.L_x_183) ;  /* 0xfffffff400440947 */ /* 0x000fea000383ffff */
[----:B------:R-:W-:Y:S05]  /*7180*/  BSYNC B0 ;  /* 0x0000000000007941 */ /* 0x000fea0003800000 */
.L_x_172:
[----:B------:R-:W-:-:S03]  /*7190*/  UMOV UR8, 0xffffffff ;  /* 0xffffffff00087882 */ /* 0x000fc60000000000 */
[----:B------:R-:W-:Y:S05]  /*71a0*/  BRA.DIV UR8, `(.L_x_184) ;  /* 0x0000000608387947 */ /* 0x000fea000b800000 */
[----:B------:R-:W-:-:S13]  /*71b0*/  ELECT P6, URZ, PT ;  /* 0x00000000003f782f */ /* 0x000fda00038c0000 */
.L_x_199:
[----:B------:R-:W-:Y:S04]  /*71c0*/  BSSY B0, `(.L_x_185) ;  /* 0x0000034000007945 */ /* 0x000fe80003800000 */
[----:B------:R-:W-:Y:S05]  /*71d0*/  @!P6 BRA `(.L_x_186) ;  /* 0x0000000000c8e947 */ /* 0x000fea0003800000 */
[----:B------:R-:W-:-:S04]  /*71e0*/  LOP3.LUT R19, R19, 0x2, RZ, 0xfc, !PT ;  /* 0x0000000213137812 */ /* 0x000fc800078efcff */
[----:B------:R-:W-:-:S13]  /*71f0*/  ISETP.NE.AND P0, PT, R19, 0x3, PT ;  /* 0x000000031300780c */ /* 0x000fda0003f05270 */
[----:B------:R-:W-:Y:S05]  /*7200*/  @!P0 BRA `(.L_x_187) ;  /* 0x0000000000048947 */ /* 0x000fea0003800000 */
[----:B------:R-:W-:Y:S01]  /*7210*/  BPT.TRAP 0x1 ;  /* 0x000000040000795c */ /* 0x000fe20000300000 */
.L_x_187:
[----:B------:R-:W0:Y:S01]  /*7220*/  S2R R3, SR_CgaCtaId ;  /* 0x0000000000037919 */ /* 0x000e220000008800 */
[----:B------:R-:W-:-:S04]  /*7230*/  MOV R2, 0x400 ;  /* 0x0000040000027802 */ /* 0x000fc80000000f00 */
[----:B0-----:R-:W-:Y:S02]  /*7240*/  LEA R3, R3, R2, 0x18 ;  /* 0x0000000203037211 */ /* 0x001fe400078ec0ff */
[----:B------:R-:W-:-:S03]  /*7250*/  SHF.L.U32 R2, R0, 0x1f, RZ ;  /* 0x0000001f00027819 */ /* 0x000fc600000006ff */
[----:B------:R-:W-:-:S04]  /*7260*/  VIADD R3, R3, 0x28 ;  /* 0x0000002803037836 */ /* 0x000fc80000000000 */
[C---:B------:R-:W-:Y:S02]  /*7270*/  IMAD R7, R12.reuse, 0x8, R3 ;  /* 0x000000080c077824 */ /* 0x040fe400078e0203 */
[----:B------:R-:W-:Y:S02]  /*7280*/  VIADD R12, R12, 0x1 ;  /* 0x000000010c0c7836 */ /* 0x000fe40000000000 */
[----:B------:R-:W0:Y:S03]  /*7290*/  SYNCS.PHASECHK.TRANS64.TRYWAIT P0, [R7+URZ], R2 ;  /* 0x00000002070075a7 */ /* 0x000e26000800017f */
[----:B------:R-:W-:-:S04]  /*72a0*/  ISETP.NE.AND P1, PT, R12, 0x5, PT ;  /* 0x000000050c00780c */ /* 0x000fc80003f25270 */
[----:B------:R-:W-:Y:S02]  /*72b0*/  SEL R5, RZ, 0x1, P1 ;  /* 0x00000001ff057807 */ /* 0x000fe40000800000 */
[----:B------:R-:W-:Y:S02]  /*72c0*/  SEL R12, R12, RZ, P1 ;  /* 0x000000ff0c0c7207 */ /* 0x000fe40000800000 */
[----:B------:R-:W-:-:S03]  /*72d0*/  LOP3.LUT R5, R0, R5, RZ, 0x3c, !PT ;  /* 0x0000000500057212 */ /* 0x000fc600078e3cff */
[----:B------:R-:W-:Y:S01]  /*72e0*/  IMAD R9, R12, 0x8, R3 ;  /* 0x000000080c097824 */ /* 0x000fe200078e0203 */
[----:B------:R-:W-:Y:S01]  /*72f0*/  SHF.L.U32 R4, R5, 0x1f, RZ ;  /* 0x0000001f05047819 */ /* 0x000fe200000006ff */
[----:B0-----:R-:W-:Y:S06]  /*7300*/  @!P0 BRA `(.L_x_188) ;  /* 0x0000000400008947 */ /* 0x001fec0003800000 */
.L_x_200:
[----:B------:R-:W1:Y:S01]  /*7310*/  SYNCS.PHASECHK.TRANS64.TRYWAIT P0, [R9+URZ], R4 ;  /* 0x00000004090075a7 */ /* 0x000e62000800017f */
[----:B------:R-:W-:-:S05]  /*7320*/  VIADD R0, R12, 0x1 ;  /* 0x000000010c007836 */ /* 0x000fca0000000000 */
[----:B------:R-:W-:-:S04]  /*7330*/  ISETP.NE.AND P1, PT, R0, 0x5, PT ;  /* 0x000000050000780c */ /* 0x000fc80003f25270 */
[----:B0-----:R-:W-:Y:S02]  /*7340*/  SEL R2, RZ, 0x1, P1 ;  /* 0x00000001ff027807 */ /* 0x001fe40000800000 */
[----:B------:R-:W-:Y:S02]  /*7350*/  SEL R0, R0, RZ, P1 ;  /* 0x000000ff00007207 */ /* 0x000fe40000800000 */
[----:B------:R-:W-:-:S03]  /*7360*/  LOP3.LUT R7, R5, R2, RZ, 0x3c, !PT ;  /* 0x0000000205077212 */ /* 0x000fc600078e3cff */
[----:B------:R-:W-:Y:S01]  /*7370*/  IMAD R6, R0, 0x8, R3 ;  /* 0x0000000800067824 */ /* 0x000fe200078e0203 */
[----:B------:R-:W-:Y:S01]  /*7380*/  SHF.L.U32 R5, R7, 0x1f, RZ ;  /* 0x0000001f07057819 */ /* 0x000fe200000006ff */
[----:B-1----:R-:W-:Y:S06]  /*7390*/  @!P0 BRA `(.L_x_189) ;  /* 0x0000000000f08947 */ /* 0x002fec0003800000 */
.L_x_201:
[----:B------:R-:W1:Y:S01]  /*73a0*/  SYNCS.PHASECHK.TRANS64.TRYWAIT P0, [R6+URZ], R5 ;  /* 0x00000005060075a7 */ /* 0x000e62000800017f */
[----:B------:R-:W-:-:S05]  /*73b0*/  VIADD R0, R0, 0x1 ;  /* 0x0000000100007836 */ /* 0x000fca0000000000 */
[----:B------:R-:W-:-:S04]  /*73c0*/  ISETP.NE.AND P1, PT, R0, 0x5, PT ;  /* 0x000000050000780c */ /* 0x000fc80003f25270 */
[----:B------:R-:W-:Y:S02]  /*73d0*/  SEL R2, RZ, 0x1, P1 ;  /* 0x00000001ff027807 */ /* 0x000fe40000800000 */
[----:B------:R-:W-:Y:S02]  /*73e0*/  SEL R0, R0, RZ, P1 ;  /* 0x000000ff00007207 */ /* 0x000fe40000800000 */
[----:B------:R-:W-:-:S03]  /*73f0*/  LOP3.LUT R7, R7, R2, RZ, 0x3c, !PT ;  /* 0x0000000207077212 */ /* 0x000fc600078e3cff */
[----:B0-----:R-:W-:Y:S01]  /*7400*/  IMAD R9, R0, 0x8, R3 ;  /* 0x0000000800097824 */ /* 0x001fe200078e0203 */
[----:B------:R-:W-:Y:S01]  /*7410*/  SHF.L.U32 R4, R7, 0x1f, RZ ;  /* 0x0000001f07047819 */ /* 0x000fe200000006ff */
[----:B-1----:R-:W-:Y:S06]  /*7420*/  @!P0 BRA `(.L_x_190) ;  /* 0x0000000000e08947 */ /* 0x002fec0003800000 */
.L_x_202:
[----:B------:R-:W1:Y:S01]  /*7430*/  SYNCS.PHASECHK.TRANS64.TRYWAIT P0, [R9+URZ], R4 ;  /* 0x00000004090075a7 */ /* 0x000e62000800017f */
[----:B------:R-:W-:-:S05]  /*7440*/  VIADD R0, R0, 0x1 ;  /* 0x0000000100007836 */ /* 0x000fca0000000000 */
[----:B------:R-:W-:-:S04]  /*7450*/  ISETP.NE.AND P1, PT, R0, 0x5, PT ;  /* 0x000000050000780c */ /* 0x000fc80003f25270 */
[----:B------:R-:W-:Y:S02]  /*7460*/  SEL R2, RZ, 0x1, P1 ;  /* 0x00000001ff027807 */ /* 0x000fe40000800000 */
[----:B------:R-:W-:Y:S02]  /*7470*/  SEL R0, R0, RZ, P1 ;  /* 0x000000ff00007207 */ /* 0x000fe40000800000 */
[----:B------:R-:W-:Y:S01]  /*7480*/  LOP3.LUT R2, R7, R2, RZ, 0x3c, !PT ;  /* 0x0000000207027212 */ /* 0x000fe200078e3cff */
[----:B-1----:R-:W-:Y:S06]  /*7490*/  @!P0 BRA `(.L_x_191) ;  /* 0x0000000000d88947 */ /* 0x002fec0003800000 */
.L_x_203:
[----:B------:R-:W-:Y:S01]  /*74a0*/  IMAD R3, R0, 0x8, R3 ;  /* 0x0000000800037824 */ /* 0x000fe200078e0203 */
[----:B------:R-:W-:-:S07]  /*74b0*/  SHF.L.U32 R0, R2, 0x1f, RZ ;  /* 0x0000001f02007819 */ /* 0x000fce00000006ff */
.L_x_192:
[----:B--2---:R2:W3:Y:S02]  /*74c0*/  SYNCS.PHASECHK.TRANS64.TRYWAIT P0, [R3+URZ], R0 ;  /* 0x00000000030075a7 */ /* 0x0044e4000800017f */
[----:B---3--:R-:W-:Y:S05]  /*74d0*/  @!P0 NANOSLEEP.SYNCS 0x989680 ;  /* 0x009896800000895d */ /* 0x008fea0003900000 */
[----:B------:R-:W3:Y:S02]  /*74e0*/  @!P0 SYNCS.PHASECHK.TRANS64 P0, [R3+URZ], R0 ;  /* 0x00000000030085a7 */ /* 0x000ee4000800007f */
[----:B---3--:R-:W-:Y:S05]  /*74f0*/  @!P0 BRA `(.L_x_192) ;  /* 0xfffffffc00f08947 */ /* 0x008fea000383ffff */
.L_x_186:
[----:B------:R-:W-:Y:S05]  /*7500*/  BSYNC B0 ;  /* 0x0000000000007941 */ /* 0x000fea0003800000 */
.L_x_185:
[----:B------:R-:W-:Y:S05]  /*7510*/  EXIT ;  /* 0x000000000000794d */ /* 0x000fea0003800000 */
.L_x_21:
[----:B----4-:R4:W0:Y:S02]  /*7520*/  SYNCS.PHASECHK.TRANS64.TRYWAIT P1, [R3+URZ], R0 ;  /* 0x00000000030075a7 */ /* 0x010824000802017f */
[----:B0-----:R-:W-:Y:S05]  /*7530*/  @!P1 NANOSLEEP.SYNCS 0x989680 ;  /* 0x009896800000995d */ /* 0x001fea0003900000 */
[----:B------:R-:W0:Y:S02]  /*7540*/  @!P1 SYNCS.PHASECHK.TRANS64 P1, [R3+URZ], R0 ;  /* 0x00000000030095a7 */ /* 0x000e24000802007f */
[----:B0-----:R-:W-:Y:S05]  /*7550*/  @!P1 BRA `(.L_x_21) ;  /* 0xfffffffc00f09947 */ /* 0x001fea000383ffff */
[----:B------:R-:W-:Y:S05]  /*7560*/  BRA `(.L_x_20) ;  /* 0xffffff9c00f47947 */ /* 0x000fea000383ffff */
.L_x_26:
[----:B-1----:R1:W3:Y:S02]  /*7570*/  SYNCS.PHASECHK.TRANS64.TRYWAIT P1, [R5+URZ], R4 ;  /* 0x00000004050075a7 */ /* 0x0022e4000802017f */
[----:B---3--:R-:W-:Y:S05]  /*7580*/  @!P1 NANOSLEEP.SYNCS 0x989680 ;  /* 0x009896800000995d */ /* 0x008fea0003900000 */
[----:B------:R-:W3:Y:S02]  /*7590*/  @!P1 SYNCS.PHASECHK.TRANS64 P1, [R5+URZ], R4 ;  /* 0x00000004050095a7 */ /* 0x000ee4000802007f */
[----:B---3--:R-:W-:Y:S05]  /*75a0*/  @!P1 BRA `(.L_x_26) ;  /* 0xfffffffc00f09947 */ /* 0x008fea000383ffff */
[----:B------:R-:W-:Y:S05]  /*75b0*/  BRA `(.L_x_25) ;  /* 0xffffffa400407947 */ /* 0x000fea000383ffff */
.L_x_173:
[----:B------:R-:W-:Y:S01]  /*75c0*/  BSSY B1, `(.L_x_193) ;  /* 0x0000006000017945 */ /* 0x000fe20003800000 */
[----:B------:R-:W-:-:S07]  /*75d0*/  IMAD.MOV.U32 R15, RZ, RZ, -0x1 ;  /* 0xffffffffff0f7424 */ /* 0x000fce00078e00ff */
[----:B------:R-:W-:Y:S05]  /*75e0*/  WARPSYNC.COLLECTIVE R15, `(.L_x_194) ;  /* 0x000000000f0c7348 */ /* 0x000fea0003c00000 */
[----:B------:R-:W-:Y:S02]  /*75f0*/  ELECT P6, UR62, PT ;  /* 0x00000000003e782f */ /* 0x000fe400038c0000 */
[----:B------:R-:W-:Y:S01]  /*7600*/  MOV R14, UR62 ;  /* 0x0000003e000e7c02 */ /* 0x000fe20008000f00 */
[----:B------:R-:W-:Y:S10]  /*7610*/  ENDCOLLECTIVE ;  /* 0x000000000000791b */ /* 0x000ff40003800000 */
.L_x_194:
[----:B------:R-:W-:Y:S05]  /*7620*/  BSYNC B1 ;  /* 0x0000000000017941 */ /* 0x000fea0003800000 */
.L_x_193:
[----:B------:R-:W-:Y:S05]  /*7630*/  BRA `(.L_x_195) ;  /* 0xfffffff000207947 */ /* 0x000fea000383ffff */
.L_x_176:
[----:B0-----:R0:W1:Y:S02]  /*7640*/  SYNCS.PHASECHK.TRANS64.TRYWAIT P0, [R14+URZ+0x28], R7 ;  /* 0x000028070e0075a7 */ /* 0x001064000800017f */
[----:B-1----:R-:W-:Y:S05]  /*7650*/  @!P0 NANOSLEEP.SYNCS 0x989680 ;  /* 0x009896800000895d */ /* 0x002fea0003900000 */
[----:B------:R-:W1:Y:S02]  /*7660*/  @!P0 SYNCS.PHASECHK.TRANS64 P0, [R14+URZ+0x28], R7 ;  /* 0x000028070e0085a7 */ /* 0x000e64000800007f */
[----:B-1----:R-:W-:Y:S05]  /*7670*/  @!P0 BRA `(.L_x_176) ;  /* 0xfffffffc00f08947 */ /* 0x002fea000383ffff */
[----:B------:R-:W-:Y:S05]  /*7680*/  BRA `(.L_x_196) ;  /* 0xfffffff0005c7947 */ /* 0x000fea000383ffff */
.L_x_184:
[----:B------:R-:W-:Y:S01]  /*7690*/  BSSY B0, `(.L_x_197) ;  /* 0x0000006000007945 */ /* 0x000fe20003800000 */
[----:B------:R-:W-:-:S07]  /*76a0*/  IMAD.MOV.U32 R15, RZ, RZ, -0x1 ;  /* 0xffffffffff0f7424 */ /* 0x000fce00078e00ff */
[----:B------:R-:W-:Y:S05]  /*76b0*/  WARPSYNC.COLLECTIVE R15, `(.L_x_198) ;  /* 0x000000000f0c7348 */ /* 0x000fea0003c00000 */
[----:B------:R-:W-:Y:S02]  /*76c0*/  ELECT P6, UR62, PT ;  /* 0x00000000003e782f */ /* 0x000fe400038c0000 */
[----:B------:R-:W-:Y:S01]  /*76d0*/  MOV R14, UR62 ;  /* 0x0000003e000e7c02 */ /* 0x000fe20008000f00 */
[----:B------:R-:W-:Y:S10]  /*76e0*/  ENDCOLLECTIVE ;  /* 0x000000000000791b */ /* 0x000ff40003800000 */
.L_x_198:
[----:B------:R-:W-:Y:S05]  /*76f0*/  BSYNC B0 ;  /* 0x0000000000007941 */ /* 0x000fea0003800000 */
.L_x_197:
[----:B------:R-:W-:Y:S05]  /*7700*/  BRA `(.L_x_199) ;  /* 0xfffffff800ac7947 */ /* 0x000fea000383ffff */
.L_x_188:
[----:B0-----:R0:W1:Y:S02]  /*7710*/  SYNCS.PHASECHK.TRANS64.TRYWAIT P0, [R7+URZ], R2 ;  /* 0x00000002070075a7 */ /* 0x001064000800017f */
[----:B-1----:R-:W-:Y:S05]  /*7720*/  @!P0 NANOSLEEP.SYNCS 0x989680 ;  /* 0x009896800000895d */ /* 0x002fea0003900000 */
[----:B------:R-:W1:Y:S02]  /*7730*/  @!P0 SYNCS.PHASECHK.TRANS64 P0, [R7+URZ], R2 ;  /* 0x00000002070085a7 */ /* 0x000e64000800007f */
[----:B-1----:R-:W-:Y:S05]  /*7740*/  @!P0 BRA `(.L_x_188) ;  /* 0xfffffffc00f08947 */ /* 0x002fea000383ffff */
[----:B------:R-:W-:Y:S05]  /*7750*/  BRA `(.L_x_200) ;  /* 0xfffffff800ec7947 */ /* 0x000fea000383ffff */
.L_x_189:
[----:B0-----:R0:W1:Y:S02]  /*7760*/  SYNCS.PHASECHK.TRANS64.TRYWAIT P0, [R9+URZ], R4 ;  /* 0x00000004090075a7 */ /* 0x001064000800017f */
[----:B-1----:R-:W-:Y:S05]  /*7770*/  @!P0 NANOSLEEP.SYNCS 0x989680 ;  /* 0x009896800000895d */ /* 0x002fea0003900000 */
[----:B------:R-:W1:Y:S02]  /*7780*/  @!P0 SYNCS.PHASECHK.TRANS64 P0, [R9+URZ], R4 ;  /* 0x00000004090085a7 */ /* 0x000e64000800007f */
[----:B-1----:R-:W-:Y:S05]  /*7790*/  @!P0 BRA `(.L_x_189) ;  /* 0xfffffffc00f08947 */ /* 0x002fea000383ffff */
[----:B------:R-:W-:Y:S05]  /*77a0*/  BRA `(.L_x_201) ;  /* 0xfffffff800fc7947 */ /* 0x000fea000383ffff */
.L_x_190:
[----:B0-----:R0:W1:Y:S02]  /*77b0*/  SYNCS.PHASECHK.TRANS64.TRYWAIT P0, [R6+URZ], R5 ;  /* 0x00000005060075a7 */ /* 0x001064000800017f */
[----:B-1----:R-:W-:Y:S05]  /*77c0*/  @!P0 NANOSLEEP.SYNCS 0x989680 ;  /* 0x009896800000895d */ /* 0x002fea0003900000 */
[----:B------:R-:W1:Y:S02]  /*77d0*/  @!P0 SYNCS.PHASECHK.TRANS64 P0, [R6+URZ], R5 ;  /* 0x00000005060085a7 */ /* 0x000e64000800007f */
[----:B-1----:R-:W-:Y:S05]  /*77e0*/  @!P0 BRA `(.L_x_190) ;  /* 0xfffffffc00f08947 */ /* 0x002fea000383ffff */
[----:B------:R-:W-:Y:S05]  /*77f0*/  BRA `(.L_x_202) ;  /* 0xfffffffc000c7947 */ /* 0x000fea000383ffff */
.L_x_191:
[----:B-1----:R1:W2:Y:S02]  /*7800*/  SYNCS.PHASECHK.TRANS64.TRYWAIT P0, [R9+URZ], R4 ;  /* 0x00000004090075a7 */ /* 0x0022a4000800017f */
[----:B--2---:R-:W-:Y:S05]  /*7810*/  @!P0 NANOSLEEP.SYNCS 0x989680 ;  /* 0x009896800000895d */ /* 0x004fea0003900000 */
[----:B------:R-:W2:Y:S02]  /*7820*/  @!P0 SYNCS.PHASECHK.TRANS64 P0, [R9+URZ], R4 ;  /* 0x00000004090085a7 */ /* 0x000ea4000800007f */
[----:B--2---:R-:W-:Y:S05]  /*7830*/  @!P0 BRA `(.L_x_191) ;  /* 0xfffffffc00f08947 */ /* 0x004fea000383ffff */
[----:B------:R-:W-:Y:S05]  /*7840*/  BRA `(.L_x_203) ;  /* 0xfffffffc00147947 */ /* 0x000fea000383ffff */
.L_x_204:
[----:B------:R-:W-:-:S00]  /*7850*/  BRA `(.L_x_204) ;  /* 0xfffffffc00fc7947 */ /* 0x000fc0000383ffff */
[----:B------:R-:W-:-:S00]  /*7860*/  NOP ;  /* 0x0000000000007918 */ /* 0x000fc00000000000 */
        /* <DEDUP_REMOVED lines=9> */
.L_x_205:


//--------------------- .nv.global.init           --------------------------
	.section	.nv.global.init,"aw",@progbits
.nv.global.init:
	.type		$str$22,@object
	.size		$str$22,($str$23 - $str$22)
$str$22:
        /*0000*/ 	.byte	0x6b, 0x5f, 0x74, 0x69, 0x6c, 0x65, 0x5f, 0x63, 0x6f, 0x75, 0x6e, 0x74, 0x20, 0x3e, 0x3d, 0x20
        /*0010*/ 	.byte	0x31, 0x00
	.type		$str$23,@object
	.size		$str$23,(__unnamed_1 - $str$23)
$str$23:
        /*0012*/ 	.byte	0x2f, 0x74, 0x6d, 0x70, 0x2f, 0x63, 0x75, 0x74, 0x6c, 0x61, 0x73, 0x73, 0x5f, 0x73, 0x77, 0x65
        /*0022*/ 	.byte	0x65, 0x70, 0x5f, 0x73, 0x72, 0x63, 0x2f, 0x69, 0x6e, 0x63, 0x6c, 0x75, 0x64, 0x65, 0x2f, 0x63
        /*0032*/ 	.byte	0x75, 0x74, 0x6c, 0x61, 0x73, 0x73, 0x2f, 0x67, 0x65, 0x6d, 0x6d, 0x2f, 0x63, 0x6f, 0x6c, 0x6c
        /*0042*/ 	.byte	0x65, 0x63, 0x74, 0x69, 0x76, 0x65, 0x2f, 0x73, 0x6d, 0x39, 0x30, 0x5f, 0x6d, 0x6d, 0x61, 0x5f
        /*0052*/ 	.byte	0x74, 0x6d, 0x61, 0x5f, 0x67, 0x6d, 0x6d, 0x61, 0x5f, 0x73, 0x73, 0x5f, 0x77, 0x61, 0x72, 0x70
        /*0062*/ 	.byte	0x73, 0x70, 0x65, 0x63, 0x69, 0x61, 0x6c, 0x69, 0x7a, 0x65, 0x64, 0x2e, 0x68, 0x70, 0x70, 0x00
	.type		__unnamed_1,@object
	.size		__unnamed_1,(.L_0 - __unnamed_1)
__unnamed_1:
        /*0072*/ 	.byte	0x76, 0x6f, 0x69, 0x64, 0x20, 0x63, 0x75, 0x74, 0x6c, 0x61, 0x73, 0x73, 0x3a, 0x3a, 0x67, 0x65
        /* <DEDUP_REMOVED lines=173> */
        /*0b52*/ 	.byte	0x74, 0x69, 0x74, 0x79, 0x5d, 0x00
.L_0:


//--------------------- .nv.shared._ZN7cutlass13device_kernelINS_4gemm6kernel13GemmUniversalIN4cute5tupleIJiiiiEEENS1_10collective13CollectiveMmaINS1_34MainloopSm90TmaGmmaWarpSpecializedILi5ENS5_IJNS4_1CILi2EEESB_NSA_ILi1EEEEEENS1_35KernelTmaWarpSpecializedCooperativeEEENS5_IJNSA_ILi256EEENSA_ILi64EEENSA_ILi128EEEEEEaNS5_IJlSC_lEEEaSK_NS4_8TiledMMAINS4_8MMA_AtomIJNS4_4SM904GMMA26MMA_64x64x32_S32S8S8_SS_TNEEEENS4_6LayoutINS5_IJSB_SC_SC_EEENS5_IJSC_NSA_ILi0EEEST_EEEEENS5_IJNS4_10UnderscoreESW_SW_EEEEENS4_23SM90_TMA_LOAD_MULTICASTENS4_14ComposedLayoutINS4_7SwizzleILi3ELi4ELi3EEENS4_18smem_ptr_flag_bitsILi8EEENSR_INS5_IJNSA_ILi8EEESI_EEENS5_IJSI_SC_EEEEEEEvNS4_8identityESZ_S19_vS1A_EENS_8epilogue10collective6detail29Sm90TmaWarpSpecializedAdapterINS1D_15DefaultEpilogueIaSK_SK_NS1C_6thread17LinearCombinationIaLi1EiiLNS1H_9ScaleType4KindE0ELNS_15FloatRoundStyleE2EaEENS1_15EpilogueDefaultEEEEEvvEEEEvNT_6ParamsE --------------------------
	.section	.nv.shared._ZN7cutlass13device_kernelINS_4gemm6kernel13GemmUniversalIN4cute5tupleIJiiiiEEENS1_10collective13CollectiveMmaINS1_34MainloopSm90TmaGmmaWarpSpecializedILi5ENS5_IJNS4_1CILi2EEESB_NSA_ILi1EEEEEENS1_35KernelTmaWarpSpecializedCooperativeEEENS5_IJNSA_ILi256EEENSA_ILi64EEENSA_ILi128EEEEEEaNS5_IJlSC_lEEEaSK_NS4_8TiledMMAINS4_8MMA_AtomIJNS4_4SM904GMMA26MMA_64x64x32_S32S8S8_SS_TNEEEENS4_6LayoutINS5_IJSB_SC_SC_EEENS5_IJSC_NSA_ILi0EEEST_EEEEENS5_IJNS4_10UnderscoreESW_SW_EEEEENS4_23SM90_TMA_LOAD_MULTICASTENS4_14ComposedLayoutINS4_7SwizzleILi3ELi4ELi3EEENS4_18smem_ptr_flag_bitsILi8EEENSR_INS5_IJNSA_ILi8EEESI_EEENS5_IJSI_SC_EEEEEEEvNS4_8identityESZ_S19_vS1A_EENS_8epilogue10collective6detail29Sm90TmaWarpSpecializedAdapterINS1D_15DefaultEpilogueIaSK_SK_NS1C_6thread17LinearCombinationIaLi1EiiLNS1H_9ScaleType4KindE0ELNS_15FloatRoundStyleE2EaEENS1_15EpilogueDefaultEEEEEvvEEEEvNT_6ParamsE,"aw",@nobits
	.sectionflags	@""
	.align	16
	.zero		1024


//--------------------- .nv.shared.reserved.0     --------------------------
	.section	.nv.shared.reserved.0,"aw",@nobits
	.weak		__nv_reservedSMEM_offset_0_alias
	.size		__nv_reservedSMEM_offset_0_alias, 0, 0
	.other		__nv_reservedSMEM_offset_0_alias,@"STO_CUDA_RESERVED_SHARED STV_DEFAULT"
__nv_reservedSMEM_offset_0_alias:
	.zero		0


//--------------------- .nv.global                --------------------------
	.section	.nv.global,"aw",@nobits
.nv.global:
	.type		_ZN39_INTERNAL_96437002_4_k_cu_2595812a_68674cute1_E,@object
	.size		_ZN39_INTERNAL_96437002_4_k_cu_2595812a_68674cute1_E,(_ZN39_INTERNAL_96437002_4_k_cu_2595812a_68674cuda3std3__45__cpo6cbeginE - _ZN39_INTERNAL_96437002_4_k_cu_2595812a_68674cute1_E)
_ZN39_INTERNAL_96437002_4_k_cu_2595812a_68674cute1_E:
	.zero		1
	.type		_ZN39_INTERNAL_96437002_4_k_cu_2595812a_68674cuda3std3__45__cpo6cbeginE,@object
	.size		_ZN39_INTERNAL_96437002_4_k_cu_2595812a_68674cuda3std3__45__cpo6cbeginE,(_ZN39_INTERNAL_96437002_4_k_cu_2595812a_68674cuda3std3__48in_placeE - _ZN39_INTERNAL_96437002_4_k_cu_2595812a_68674cuda3std3__45__cpo6cbeginE)
_ZN39_INTERNAL_96437002_4_k_cu_2595812a_68674cuda3std3__45__cpo6cbeginE:
	.zero		1
	.type		_ZN39_INTERNAL_96437002_4_k_cu_2595812a_68674cuda3std3__48in_placeE,@object
	.size		_ZN39_INTERNAL_96437002_4_k_cu_2595812a_68674cuda3std3__48in_placeE,(_ZN39_INTERNAL_96437002_4_k_cu_2595812a_68674cuda3std6ranges3__45__cpo9iter_moveE - _ZN39_INTERNAL_96437002_4_k_cu_2595812a_68674cuda3std3__48in_placeE)
_ZN39_INTERNAL_96437002_4_k_cu_2595812a_68674cuda3std3__48in_placeE:
	.zero		1
	.type		_ZN39_INTERNAL_96437002_4_k_cu_2595812a_68674cuda3std6ranges3__45__cpo9iter_moveE,@object
	.size		_ZN39_INTERNAL_96437002_4_k_cu_2595812a_68674cuda3std6ranges3__45__cpo9iter_moveE,(_ZN39_INTERNAL_96437002_4_k_cu_2595812a_68674cuda3std3__45__cpo5beginE - _ZN39_INTERNAL_96437002_4_k_cu_2595812a_68674cuda3std6ranges3__45__cpo9iter_moveE)
_ZN39_INTERNAL_96437002_4_k_cu_2595812a_68674cuda3std6ranges3__45__cpo9iter_moveE:
	.zero		1
	.type		_ZN39_INTERNAL_96437002_4_k_cu_2595812a_68674cuda3std3__45__cpo5beginE,@object
	.size		_ZN39_INTERNAL_96437002_4_k_cu_2595812a_68674cuda3std3__45__cpo5beginE,(_ZN39_INTERNAL_96437002_4_k_cu_2595812a_68674cuda3std3__441_GLOBAL__N__96437002_4_k_cu_2595812a_68676ignoreE - _ZN39_INTERNAL_96437002_4_k_cu_2595812a_68674cuda3std3__45__cpo5beginE)
_ZN39_INTERNAL_96437002_4_k_cu_2595812a_68674cuda3std3__45__cpo5beginE:
	.zero		1
	.type		_ZN39_INTERNAL_96437002_4_k_cu_2595812a_68674cuda3std3__441_GLOBAL__N__96437002_4_k_cu_2595812a_68676ignoreE,@object
	.size		_ZN39_INTERNAL_96437002_4_k_cu_2595812a_68674cuda3std3__441_GLOBAL__N__96437002_4_k_cu_2595812a_68676ignoreE,(_ZN39_INTERNAL_96437002_4_k_cu_2595812a_68674cute7productE - _ZN39_INTERNAL_96437002_4_k_cu_2595812a_68674cuda3std3__441_GLOBAL__N__96437002_4_k_cu_2595812a_68676ignoreE)
_ZN39_INTERNAL_96437002_4_k_cu_2595812a_68674cuda3std3__441_GLOBAL__N__96437002_4_k_cu_2595812a_68676ignoreE:
	.zero		1
	.type		_ZN39_INTERNAL_96437002_4_k_cu_2595812a_68674cute7productE,@object
	.size		_ZN39_INTERNAL_96437002_4_k_cu_2595812a_68674cute7productE,(_ZN39_INTERNAL_96437002_4_k_cu_2595812a_68674cuda3std3__45__cpo3endE - _ZN39_INTERNAL_96437002_4_k_cu_2595812a_68674cute7productE)
_ZN39_INTERNAL_96437002_4_k_cu_2595812a_68674cute7productE:
	.zero		1
	.type		_ZN39_INTERNAL_96437002_4_k_cu_2595812a_68674cuda3std3__45__cpo3endE,@object
	.size		_ZN39_INTERNAL_96437002_4_k_cu_2595812a_68674cuda3std3__45__cpo3endE,(_ZN39_INTERNAL_96437002_4_k_cu_2595812a_68674cuda3std3__419piecewise_constructE - _ZN39_INTERNAL_96437002_4_k_cu_2595812a_68674cuda3std3__45__cpo3endE)
_ZN39_INTERNAL_96437002_4_k_cu_2595812a_68674cuda3std3__45__cpo3endE:
	.zero		1
	.type		_ZN39_INTERNAL_96437002_4_k_cu_2595812a_68674cuda3std3__419piecewise_constructE,@object
	.size		_ZN39_INTERNAL_96437002_4_k_cu_2595812a_68674cuda3std3__419piecewise_constructE,(_ZN39_INTERNAL_96437002_4_k_cu_2595812a_68674cuda3std3__45__cpo4cendE - _ZN39_INTERNAL_96437002_4_k_cu_2595812a_68674cuda3std3__419piecewise_constructE)
_ZN39_INTERNAL_96437002_4_k_cu_2595812a_68674cuda3std3__419piecewise_constructE:
	.zero		1
	.type		_ZN39_INTERNAL_96437002_4_k_cu_2595812a_68674cuda3std3__45__cpo4cendE,@object
	.size		_ZN39_INTERNAL_96437002_4_k_cu_2595812a_68674cuda3std3__45__cpo4cendE,(_ZN39_INTERNAL_96437002_4_k_cu_2595812a_68674cuda3std6ranges3__45__cpo4swapE - _ZN39_INTERNAL_96437002_4_k_cu_2595812a_68674cuda3std3__45__cpo4cendE)
_ZN39_INTERNAL_96437002_4_k_cu_2595812a_68674cuda3std3__45__cpo4cendE:
	.zero		1
	.type		_ZN39_INTERNAL_96437002_4_k_cu_2595812a_68674cuda3std6ranges3__45__cpo4swapE,@object
	.size		_ZN39_INTERNAL_96437002_4_k_cu_2595812a_68674cuda3std6ranges3__45__cpo4swapE,(.L_8 - _ZN39_INTERNAL_96437002_4_k_cu_2595812a_68674cuda3std6ranges3__45__cpo4swapE)
_ZN39_INTERNAL_96437002_4_k_cu_2595812a_68674cuda3std6ranges3__45__cpo4swapE:
	.zero		1
.L_8:


//--------------------- .nv.constant0._ZN7cutlass13device_kernelINS_4gemm6kernel13GemmUniversalIN4cute5tupleIJiiiiEEENS1_10collective13CollectiveMmaINS1_34MainloopSm90TmaGmmaWarpSpecializedILi5ENS5_IJNS4_1CILi2EEESB_NSA_ILi1EEEEEENS1_35KernelTmaWarpSpecializedCooperativeEEENS5_IJNSA_ILi256EEENSA_ILi64EEENSA_ILi128EEEEEEaNS5_IJlSC_lEEEaSK_NS4_8TiledMMAINS4_8MMA_AtomIJNS4_4SM904GMMA26MMA_64x64x32_S32S8S8_SS_TNEEEENS4_6LayoutINS5_IJSB_SC_SC_EEENS5_IJSC_NSA_ILi0EEEST_EEEEENS5_IJNS4_10UnderscoreESW_SW_EEEEENS4_23SM90_TMA_LOAD_MULTICASTENS4_14ComposedLayoutINS4_7SwizzleILi3ELi4ELi3EEENS4_18smem_ptr_flag_bitsILi8EEENSR_INS5_IJNSA_ILi8EEESI_EEENS5_IJSI_SC_EEEEEEEvNS4_8identityESZ_S19_vS1A_EENS_8epilogue10collective6detail29Sm90TmaWarpSpecializedAdapterINS1D_15DefaultEpilogueIaSK_SK_NS1C_6thread17LinearCombinationIaLi1EiiLNS1H_9ScaleType4KindE0ELNS_15FloatRoundStyleE2EaEENS1_15EpilogueDefaultEEEEEvvEEEEvNT_6ParamsE --------------------------
	.section	.nv.constant0._ZN7cutlass13device_kernelINS_4gemm6kernel13GemmUniversalIN4cute5tupleIJiiiiEEENS1_10collective13CollectiveMmaINS1_34MainloopSm90TmaGmmaWarpSpecializedILi5ENS5_IJNS4_1CILi2EEESB_NSA_ILi1EEEEEENS1_35KernelTmaWarpSpecializedCooperativeEEENS5_IJNSA_ILi256EEENSA_ILi64EEENSA_ILi128EEEEEEaNS5_IJlSC_lEEEaSK_NS4_8TiledMMAINS4_8MMA_AtomIJNS4_4SM904GMMA26MMA_64x64x32_S32S8S8_SS_TNEEEENS4_6LayoutINS5_IJSB_SC_SC_EEENS5_IJSC_NSA_ILi0EEEST_EEEEENS5_IJNS4_10UnderscoreESW_SW_EEEEENS4_23SM90_TMA_LOAD_MULTICASTENS4_14ComposedLayoutINS4_7SwizzleILi3ELi4ELi3EEENS4_18smem_ptr_flag_bitsILi8EEENSR_INS5_IJNSA_ILi8EEESI_EEENS5_IJSI_SC_EEEEEEEvNS4_8identityESZ_S19_vS1A_EENS_8epilogue10collective6detail29Sm90TmaWarpSpecializedAdapterINS1D_15DefaultEpilogueIaSK_SK_NS1C_6thread17LinearCombinationIaLi1EiiLNS1H_9ScaleType4KindE0ELNS_15FloatRoundStyleE2EaEENS1_15EpilogueDefaultEEEEEvvEEEEvNT_6ParamsE,"a",@progbits
	.sectionflags	@""
	.align	4
.nv.constant0._ZN7cutlass13device_kernelINS_4gemm6kernel13GemmUniversalIN4cute5tupleIJiiiiEEENS1_10collective13CollectiveMmaINS1_34MainloopSm90TmaGmmaWarpSpecializedILi5ENS5_IJNS4_1CILi2EEESB_NSA_ILi1EEEEEENS1_35KernelTmaWarpSpecializedCooperativeEEENS5_IJNSA_ILi256EEENSA_ILi64EEENSA_ILi128EEEEEEaNS5_IJlSC_lEEEaSK_NS4_8TiledMMAINS4_8MMA_AtomIJNS4_4SM904GMMA26MMA_64x64x32_S32S8S8_SS_TNEEEENS4_6LayoutINS5_IJSB_SC_SC_EEENS5_IJSC_NSA_ILi0EEEST_EEEEENS5_IJNS4_10UnderscoreESW_SW_EEEEENS4_23SM90_TMA_LOAD_MULTICASTENS4_14ComposedLayoutINS4_7SwizzleILi3ELi4ELi3EEENS4_18smem_ptr_flag_bitsILi8EEENSR_INS5_IJNSA_ILi8EEESI_EEENS5_IJSI_SC_EEEEEEEvNS4_8identityESZ_S19_vS1A_EENS_8epilogue10collective6detail29Sm90TmaWarpSpecializedAdapterINS1D_15DefaultEpilogueIaSK_SK_NS1C_6thread17LinearCombinationIaLi1EiiLNS1H_9ScaleType4KindE0ELNS_15FloatRoundStyleE2EaEENS1_15EpilogueDefaultEEEEEvvEEEEvNT_6ParamsE:
	.zero		1664


//--------------------- SYMBOLS --------------------------

	.type		.nv.reservedSmem.offset0,@object
	.size		.nv.reservedSmem.offset0,0x4
	.type		__assertfail,@function
